//
// Generated by NVIDIA NVVM Compiler
//
// Compiler Build ID: CL-36424714
// Cuda compilation tools, release 13.0, V13.0.88
// Based on NVVM 20.0.0
//

.version 9.0
.target sm_100
.address_size 64

	// .globl	loss

.visible .entry loss(
	.param .u64 .ptr .align 1 loss_param_0,
	.param .u64 .ptr .align 1 loss_param_1,
	.param .u64 .ptr .align 1 loss_param_2,
	.param .u32 loss_param_3,
	.param .u32 loss_param_4
)
{
	.reg .pred 	%p<34>;
	.reg .b32 	%r<57>;
	.reg .b32 	%f<216>;
	.reg .b64 	%rd<17>;

	ld.param.u64 	%rd8, [loss_param_0];
	ld.param.u64 	%rd9, [loss_param_1];
	ld.param.u64 	%rd7, [loss_param_2];
	ld.param.u32 	%r11, [loss_param_3];
	ld.param.u32 	%r10, [loss_param_4];
	cvta.to.global.u64 	%rd1, %rd9;
	cvta.to.global.u64 	%rd2, %rd8;
	mov.u32 	%r12, %ctaid.x;
	mov.u32 	%r13, %ctaid.y;
	mov.u32 	%r14, %nctaid.x;
	mad.lo.s32 	%r15, %r13, %r14, %r12;
	mov.u32 	%r16, %ntid.x;
	mov.u32 	%r17, %tid.x;
	mad.lo.s32 	%r1, %r15, %r16, %r17;
	setp.ge.s32 	%p1, %r1, %r11;
	@%p1 bra 	$L__BB0_23;
	setp.lt.s32 	%p2, %r10, 1;
	mov.f32 	%f212, 0f00000000;
	@%p2 bra 	$L__BB0_22;
	mul.lo.s32 	%r2, %r10, %r1;
	setp.eq.s32 	%p3, %r10, 1;
	mov.f32 	%f212, 0f00000000;
	mov.b32 	%r56, 0;
	@%p3 bra 	$L__BB0_15;
	and.b32  	%r56, %r10, 2147483646;
	neg.s32 	%r55, %r56;
	add.s64 	%rd3, %rd1, 4;
	add.s64 	%rd4, %rd2, 4;
	mov.f32 	%f212, 0f00000000;
	mov.u32 	%r54, %r2;
$L__BB0_4:
	mul.wide.s32 	%rd10, %r54, 4;
	add.s64 	%rd5, %rd3, %rd10;
	add.s64 	%rd6, %rd4, %rd10;
	ld.global.f32 	%f31, [%rd6+-4];
	ld.global.f32 	%f32, [%rd5+-4];
	sub.f32 	%f2, %f31, %f32;
	abs.f32 	%f3, %f2;
	setp.eq.f32 	%p4, %f2, 0f3F800000;
	mov.f32 	%f210, 0f3F800000;
	@%p4 bra 	$L__BB0_9;
	setp.num.f32 	%p5, %f3, %f3;
	@%p5 bra 	$L__BB0_7;
	mov.f32 	%f88, 0f40000000;
	add.rn.f32 	%f210, %f2, %f88;
	bra.uni 	$L__BB0_9;
$L__BB0_7:
	setp.lt.f32 	%p6, %f3, 0f00800000;
	mul.f32 	%f33, %f3, 0f4B800000;
	selp.f32 	%f34, %f33, %f3, %p6;
	mov.b32 	%r19, %f34;
	add.s32 	%r20, %r19, -1060439283;
	and.b32  	%r21, %r20, -8388608;
	sub.s32 	%r22, %r19, %r21;
	mov.b32 	%f35, %r22;
	cvt.rn.f32.s32 	%f36, %r21;
	selp.f32 	%f37, 0fC1C00000, 0f00000000, %p6;
	fma.rn.f32 	%f38, %f36, 0f34000000, %f37;
	add.f32 	%f39, %f35, 0fBF800000;
	add.f32 	%f40, %f35, 0f3F800000;
	rcp.approx.ftz.f32 	%f41, %f40;
	add.f32 	%f42, %f39, %f39;
	mul.f32 	%f43, %f42, %f41;
	mul.f32 	%f44, %f43, %f43;
	neg.f32 	%f45, %f43;
	sub.f32 	%f46, %f39, %f43;
	add.f32 	%f47, %f46, %f46;
	fma.rn.f32 	%f48, %f45, %f39, %f47;
	mul.rn.f32 	%f49, %f41, %f48;
	fma.rn.f32 	%f50, %f44, 0f3A2C32E4, 0f3B52E7DB;
	fma.rn.f32 	%f51, %f50, %f44, 0f3C93BB73;
	fma.rn.f32 	%f52, %f51, %f44, 0f3DF6384F;
	mul.rn.f32 	%f53, %f52, %f44;
	fma.rn.f32 	%f54, %f43, 0f3FB8AA3B, %f38;
	mul.f32 	%f55, %f53, 0f40400000;
	sub.f32 	%f56, %f38, %f54;
	fma.rn.f32 	%f57, %f43, 0f3FB8AA3B, %f56;
	fma.rn.f32 	%f58, %f49, 0f3FB8AA3B, %f57;
	fma.rn.f32 	%f59, %f43, 0f32A55E34, %f58;
	fma.rn.f32 	%f60, %f55, %f49, %f59;
	fma.rn.f32 	%f61, %f53, %f43, %f60;
	add.rn.f32 	%f62, %f54, %f61;
	mov.f32 	%f63, 0f40000000;
	mul.rn.f32 	%f64, %f62, %f63;
	cvt.rni.f32.f32 	%f65, %f64;
	sub.f32 	%f66, %f64, %f65;
	neg.f32 	%f67, %f64;
	fma.rn.f32 	%f68, %f62, 0f40000000, %f67;
	neg.f32 	%f69, %f54;
	add.rn.f32 	%f70, %f62, %f69;
	neg.f32 	%f71, %f70;
	add.rn.f32 	%f72, %f61, %f71;
	fma.rn.f32 	%f73, %f72, 0f40000000, %f68;
	add.f32 	%f74, %f66, %f73;
	setp.gt.f32 	%p7, %f65, 0f00000000;
	selp.b32 	%r23, 0, -2097152000, %p7;
	setp.neu.f32 	%p8, %f2, 0f00000000;
	setp.neu.f32 	%p9, %f3, 0f7F800000;
	setp.lt.f32 	%p10, %f64, 0f00000000;
	selp.f32 	%f75, 0f00000000, 0f7F800000, %p10;
	abs.f32 	%f76, %f64;
	setp.gt.f32 	%p11, %f76, 0f43180000;
	cvt.rzi.s32.f32 	%r24, %f65;
	shl.b32 	%r25, %r24, 23;
	sub.s32 	%r26, %r25, %r23;
	mov.b32 	%f77, %r26;
	add.s32 	%r27, %r23, 2130706432;
	mov.b32 	%f78, %r27;
	fma.rn.f32 	%f79, %f74, 0f391FCB8E, 0f3AAF85ED;
	fma.rn.f32 	%f80, %f79, %f74, 0f3C1D9856;
	fma.rn.f32 	%f81, %f80, %f74, 0f3D6357BB;
	fma.rn.f32 	%f82, %f81, %f74, 0f3E75FDEC;
	fma.rn.f32 	%f83, %f82, %f74, 0f3F317218;
	fma.rn.f32 	%f84, %f83, %f74, 0f3F800000;
	mul.f32 	%f85, %f84, %f78;
	mul.f32 	%f86, %f85, %f77;
	selp.f32 	%f210, %f75, %f86, %p11;
	and.pred  	%p12, %p8, %p9;
	@%p12 bra 	$L__BB0_9;
	add.f32 	%f87, %f2, %f2;
	mov.b32 	%r28, %f87;
	and.b32  	%r29, %r28, 2147483647;
	mov.b32 	%f210, %r29;
$L__BB0_9:
	add.f32 	%f8, %f212, %f210;
	ld.global.f32 	%f90, [%rd6];
	ld.global.f32 	%f91, [%rd5];
	sub.f32 	%f9, %f90, %f91;
	abs.f32 	%f10, %f9;
	setp.eq.f32 	%p13, %f9, 0f3F800000;
	mov.f32 	%f211, 0f3F800000;
	@%p13 bra 	$L__BB0_14;
	setp.nan.f32 	%p14, %f10, %f10;
	@%p14 bra 	$L__BB0_13;
	setp.lt.f32 	%p15, %f10, 0f00800000;
	mul.f32 	%f92, %f10, 0f4B800000;
	selp.f32 	%f93, %f92, %f10, %p15;
	mov.b32 	%r30, %f93;
	add.s32 	%r31, %r30, -1060439283;
	and.b32  	%r32, %r31, -8388608;
	sub.s32 	%r33, %r30, %r32;
	mov.b32 	%f94, %r33;
	cvt.rn.f32.s32 	%f95, %r32;
	selp.f32 	%f96, 0fC1C00000, 0f00000000, %p15;
	fma.rn.f32 	%f97, %f95, 0f34000000, %f96;
	add.f32 	%f98, %f94, 0fBF800000;
	add.f32 	%f99, %f94, 0f3F800000;
	rcp.approx.ftz.f32 	%f100, %f99;
	add.f32 	%f101, %f98, %f98;
	mul.f32 	%f102, %f101, %f100;
	mul.f32 	%f103, %f102, %f102;
	neg.f32 	%f104, %f102;
	sub.f32 	%f105, %f98, %f102;
	add.f32 	%f106, %f105, %f105;
	fma.rn.f32 	%f107, %f104, %f98, %f106;
	mul.rn.f32 	%f108, %f100, %f107;
	fma.rn.f32 	%f109, %f103, 0f3A2C32E4, 0f3B52E7DB;
	fma.rn.f32 	%f110, %f109, %f103, 0f3C93BB73;
	fma.rn.f32 	%f111, %f110, %f103, 0f3DF6384F;
	mul.rn.f32 	%f112, %f111, %f103;
	fma.rn.f32 	%f113, %f102, 0f3FB8AA3B, %f97;
	mul.f32 	%f114, %f112, 0f40400000;
	sub.f32 	%f115, %f97, %f113;
	fma.rn.f32 	%f116, %f102, 0f3FB8AA3B, %f115;
	fma.rn.f32 	%f117, %f108, 0f3FB8AA3B, %f116;
	fma.rn.f32 	%f118, %f102, 0f32A55E34, %f117;
	fma.rn.f32 	%f119, %f114, %f108, %f118;
	fma.rn.f32 	%f120, %f112, %f102, %f119;
	add.rn.f32 	%f121, %f113, %f120;
	mov.f32 	%f122, 0f40000000;
	mul.rn.f32 	%f123, %f121, %f122;
	cvt.rni.f32.f32 	%f124, %f123;
	sub.f32 	%f125, %f123, %f124;
	neg.f32 	%f126, %f123;
	fma.rn.f32 	%f127, %f121, 0f40000000, %f126;
	neg.f32 	%f128, %f113;
	add.rn.f32 	%f129, %f121, %f128;
	neg.f32 	%f130, %f129;
	add.rn.f32 	%f131, %f120, %f130;
	fma.rn.f32 	%f132, %f131, 0f40000000, %f127;
	add.f32 	%f133, %f125, %f132;
	setp.gt.f32 	%p16, %f124, 0f00000000;
	selp.b32 	%r34, 0, -2097152000, %p16;
	setp.neu.f32 	%p17, %f9, 0f00000000;
	setp.neu.f32 	%p18, %f10, 0f7F800000;
	setp.lt.f32 	%p19, %f123, 0f00000000;
	selp.f32 	%f134, 0f00000000, 0f7F800000, %p19;
	abs.f32 	%f135, %f123;
	setp.gt.f32 	%p20, %f135, 0f43180000;
	cvt.rzi.s32.f32 	%r35, %f124;
	shl.b32 	%r36, %r35, 23;
	sub.s32 	%r37, %r36, %r34;
	mov.b32 	%f136, %r37;
	add.s32 	%r38, %r34, 2130706432;
	mov.b32 	%f137, %r38;
	fma.rn.f32 	%f138, %f133, 0f391FCB8E, 0f3AAF85ED;
	fma.rn.f32 	%f139, %f138, %f133, 0f3C1D9856;
	fma.rn.f32 	%f140, %f139, %f133, 0f3D6357BB;
	fma.rn.f32 	%f141, %f140, %f133, 0f3E75FDEC;
	fma.rn.f32 	%f142, %f141, %f133, 0f3F317218;
	fma.rn.f32 	%f143, %f142, %f133, 0f3F800000;
	mul.f32 	%f144, %f143, %f137;
	mul.f32 	%f145, %f144, %f136;
	selp.f32 	%f211, %f134, %f145, %p20;
	and.pred  	%p21, %p17, %p18;
	@%p21 bra 	$L__BB0_14;
	add.f32 	%f146, %f9, %f9;
	mov.b32 	%r39, %f146;
	and.b32  	%r40, %r39, 2147483647;
	mov.b32 	%f211, %r40;
	bra.uni 	$L__BB0_14;
$L__BB0_13:
	mov.f32 	%f147, 0f40000000;
	add.rn.f32 	%f211, %f9, %f147;
$L__BB0_14:
	add.f32 	%f212, %f8, %f211;
	add.s32 	%r55, %r55, 2;
	add.s32 	%r54, %r54, 2;
	setp.ne.s32 	%p22, %r55, 0;
	@%p22 bra 	$L__BB0_4;
$L__BB0_15:
	and.b32  	%r41, %r10, 1;
	setp.eq.b32 	%p23, %r41, 1;
	not.pred 	%p24, %p23;
	@%p24 bra 	$L__BB0_22;
	add.s32 	%r42, %r56, %r2;
	mul.wide.s32 	%rd11, %r42, 4;
	add.s64 	%rd12, %rd2, %rd11;
	ld.global.f32 	%f149, [%rd12];
	add.s64 	%rd13, %rd1, %rd11;
	ld.global.f32 	%f150, [%rd13];
	sub.f32 	%f18, %f149, %f150;
	abs.f32 	%f19, %f18;
	setp.eq.f32 	%p25, %f18, 0f3F800000;
	mov.f32 	%f214, 0f3F800000;
	@%p25 bra 	$L__BB0_21;
	setp.nan.f32 	%p26, %f19, %f19;
	@%p26 bra 	$L__BB0_20;
	setp.lt.f32 	%p27, %f19, 0f00800000;
	mul.f32 	%f151, %f19, 0f4B800000;
	selp.f32 	%f152, %f151, %f19, %p27;
	mov.b32 	%r43, %f152;
	add.s32 	%r44, %r43, -1060439283;
	and.b32  	%r45, %r44, -8388608;
	sub.s32 	%r46, %r43, %r45;
	mov.b32 	%f153, %r46;
	cvt.rn.f32.s32 	%f154, %r45;
	selp.f32 	%f155, 0fC1C00000, 0f00000000, %p27;
	fma.rn.f32 	%f156, %f154, 0f34000000, %f155;
	add.f32 	%f157, %f153, 0fBF800000;
	add.f32 	%f158, %f153, 0f3F800000;
	rcp.approx.ftz.f32 	%f159, %f158;
	add.f32 	%f160, %f157, %f157;
	mul.f32 	%f161, %f160, %f159;
	mul.f32 	%f162, %f161, %f161;
	neg.f32 	%f163, %f161;
	sub.f32 	%f164, %f157, %f161;
	add.f32 	%f165, %f164, %f164;
	fma.rn.f32 	%f166, %f163, %f157, %f165;
	mul.rn.f32 	%f167, %f159, %f166;
	fma.rn.f32 	%f168, %f162, 0f3A2C32E4, 0f3B52E7DB;
	fma.rn.f32 	%f169, %f168, %f162, 0f3C93BB73;
	fma.rn.f32 	%f170, %f169, %f162, 0f3DF6384F;
	mul.rn.f32 	%f171, %f170, %f162;
	fma.rn.f32 	%f172, %f161, 0f3FB8AA3B, %f156;
	mul.f32 	%f173, %f171, 0f40400000;
	sub.f32 	%f174, %f156, %f172;
	fma.rn.f32 	%f175, %f161, 0f3FB8AA3B, %f174;
	fma.rn.f32 	%f176, %f167, 0f3FB8AA3B, %f175;
	fma.rn.f32 	%f177, %f161, 0f32A55E34, %f176;
	fma.rn.f32 	%f178, %f173, %f167, %f177;
	fma.rn.f32 	%f179, %f171, %f161, %f178;
	add.rn.f32 	%f180, %f172, %f179;
	mov.f32 	%f181, 0f40000000;
	mul.rn.f32 	%f182, %f180, %f181;
	cvt.rni.f32.f32 	%f183, %f182;
	sub.f32 	%f184, %f182, %f183;
	neg.f32 	%f185, %f182;
	fma.rn.f32 	%f186, %f180, 0f40000000, %f185;
	neg.f32 	%f187, %f172;
	add.rn.f32 	%f188, %f180, %f187;
	neg.f32 	%f189, %f188;
	add.rn.f32 	%f190, %f179, %f189;
	fma.rn.f32 	%f191, %f190, 0f40000000, %f186;
	add.f32 	%f192, %f184, %f191;
	setp.gt.f32 	%p28, %f183, 0f00000000;
	selp.b32 	%r47, 0, -2097152000, %p28;
	setp.neu.f32 	%p29, %f18, 0f00000000;
	setp.neu.f32 	%p30, %f19, 0f7F800000;
	setp.lt.f32 	%p31, %f182, 0f00000000;
	selp.f32 	%f193, 0f00000000, 0f7F800000, %p31;
	abs.f32 	%f194, %f182;
	setp.gt.f32 	%p32, %f194, 0f43180000;
	cvt.rzi.s32.f32 	%r48, %f183;
	shl.b32 	%r49, %r48, 23;
	sub.s32 	%r50, %r49, %r47;
	mov.b32 	%f195, %r50;
	add.s32 	%r51, %r47, 2130706432;
	mov.b32 	%f196, %r51;
	fma.rn.f32 	%f197, %f192, 0f391FCB8E, 0f3AAF85ED;
	fma.rn.f32 	%f198, %f197, %f192, 0f3C1D9856;
	fma.rn.f32 	%f199, %f198, %f192, 0f3D6357BB;
	fma.rn.f32 	%f200, %f199, %f192, 0f3E75FDEC;
	fma.rn.f32 	%f201, %f200, %f192, 0f3F317218;
	fma.rn.f32 	%f202, %f201, %f192, 0f3F800000;
	mul.f32 	%f203, %f202, %f196;
	mul.f32 	%f204, %f203, %f195;
	selp.f32 	%f214, %f193, %f204, %p32;
	and.pred  	%p33, %p29, %p30;
	@%p33 bra 	$L__BB0_21;
	add.f32 	%f205, %f18, %f18;
	mov.b32 	%r52, %f205;
	and.b32  	%r53, %r52, 2147483647;
	mov.b32 	%f214, %r53;
	bra.uni 	$L__BB0_21;
$L__BB0_20:
	mov.f32 	%f206, 0f40000000;
	add.rn.f32 	%f214, %f18, %f206;
$L__BB0_21:
	add.f32 	%f212, %f212, %f214;
$L__BB0_22:
	cvt.rn.f32.s32 	%f207, %r10;
	div.rn.f32 	%f208, %f212, %f207;
	cvta.to.global.u64 	%rd14, %rd7;
	mul.wide.s32 	%rd15, %r1, 4;
	add.s64 	%rd16, %rd14, %rd15;
	st.global.f32 	[%rd16], %f208;
$L__BB0_23:
	ret;

}
	// .globl	loss_back
.visible .entry loss_back(
	.param .u64 .ptr .align 1 loss_back_param_0,
	.param .u64 .ptr .align 1 loss_back_param_1,
	.param .u64 .ptr .align 1 loss_back_param_2,
	.param .u32 loss_back_param_3,
	.param .u32 loss_back_param_4
)
{
	.reg .b32 	%r<10>;
	.reg .b32 	%f<9>;
	.reg .b64 	%rd<11>;

	ld.param.u64 	%rd1, [loss_back_param_0];
	ld.param.u64 	%rd2, [loss_back_param_1];
	ld.param.u64 	%rd3, [loss_back_param_2];
	ld.param.u32 	%r1, [loss_back_param_3];
	ld.param.u32 	%r2, [loss_back_param_4];
	cvta.to.global.u64 	%rd4, %rd3;
	cvta.to.global.u64 	%rd5, %rd2;
	cvta.to.global.u64 	%rd6, %rd1;
	mov.u32 	%r3, %ctaid.x;
	mov.u32 	%r4, %ctaid.y;
	mov.u32 	%r5, %nctaid.x;
	mad.lo.s32 	%r6, %r4, %r5, %r3;
	mov.u32 	%r7, %ntid.x;
	mov.u32 	%r8, %tid.x;
	mad.lo.s32 	%r9, %r6, %r7, %r8;
	mul.wide.s32 	%rd7, %r9, 4;
	add.s64 	%rd8, %rd6, %rd7;
	ld.global.f32 	%f1, [%rd8];
	add.s64 	%rd9, %rd5, %rd7;
	ld.global.f32 	%f2, [%rd9];
	sub.f32 	%f3, %f1, %f2;
	add.f32 	%f4, %f3, %f3;
	cvt.rn.f32.s32 	%f5, %r2;
	div.rn.f32 	%f6, %f4, %f5;
	cvt.rn.f32.s32 	%f7, %r1;
	div.rn.f32 	%f8, %f6, %f7;
	add.s64 	%rd10, %rd4, %rd7;
	st.global.f32 	[%rd10], %f8;
	ret;

}


// ===== COMPILED SASS (sm_100) =====

	.target	sm_100

	.elftype	@"ET_EXEC"


//--------------------- .note.nv.tkinfo           --------------------------
	.section	.note.nv.tkinfo,"",@"SHT_NOTE"
	.sectionflags	@"SHF_NOTE_NV_TKINFO"
	.tkinfo
        /*0018*/ 	.word	0x00000002
        /*0030*/ 	.string	""
        /*0030*/ 	.string	"ptxas"
        /*0030*/ 	.string	"Cuda compilation tools, release 13.0, V13.0.88"
        /*0030*/ 	.string	"Build cuda_13.0.r13.0/compiler.36424714_0"
        /*0030*/ 	.string	"-arch sm_100 -m 64 "



//--------------------- .note.nv.cuinfo           --------------------------
	.section	.note.nv.cuinfo,"",@"SHT_NOTE"
	.sectionflags	@"SHF_NOTE_NV_CUINFO"
        /*0018*/ 	.short	0x0002
        /*001a*/ 	.short	0x0064
        /*001c*/ 	.short	0x0082
	.zero		2


//--------------------- .nv.info                  --------------------------
	.section	.nv.info,"",@"SHT_CUDA_INFO"
	.align	4


	//----- nvinfo : EIATTR_REGCOUNT
	.align		4
        /*0000*/ 	.byte	0x04, 0x2f
        /*0002*/ 	.short	(.L_1 - .L_0)
	.align		4
.L_0:
        /*0004*/ 	.word	index@(loss)
        /*0008*/ 	.word	0x00000012


	//----- nvinfo : EIATTR_FRAME_SIZE
	.align		4
.L_1:
        /*000c*/ 	.byte	0x04, 0x11
        /*000e*/ 	.short	(.L_3 - .L_2)
	.align		4
.L_2:
        /*0010*/ 	.word	index@($__internal_1_$__cuda_sm3x_div_rn_noftz_f32_slowpath)
        /*0014*/ 	.word	0x00000000


	//----- nvinfo : EIATTR_FRAME_SIZE
	.align		4
.L_3:
        /*0018*/ 	.byte	0x04, 0x11
        /*001a*/ 	.short	(.L_5 - .L_4)
	.align		4
.L_4:
        /*001c*/ 	.word	index@(loss)
        /*0020*/ 	.word	0x00000000


	//----- nvinfo : EIATTR_REGCOUNT
	.align		4
.L_5:
        /*0024*/ 	.byte	0x04, 0x2f
        /*0026*/ 	.short	(.L_7 - .L_6)
	.align		4
.L_6:
        /*0028*/ 	.word	index@(loss_back)
        /*002c*/ 	.word	0x0000000f


	//----- nvinfo : EIATTR_FRAME_SIZE
	.align		4
.L_7:
        /*0030*/ 	.byte	0x04, 0x11
        /*0032*/ 	.short	(.L_9 - .L_8)
	.align		4
.L_8:
        /*0034*/ 	.word	index@($__internal_0_$__cuda_sm3x_div_rn_noftz_f32_slowpath)
        /*0038*/ 	.word	0x00000000


	//----- nvinfo : EIATTR_FRAME_SIZE
	.align		4
.L_9:
        /*003c*/ 	.byte	0x04, 0x11
        /*003e*/ 	.short	(.L_11 - .L_10)
	.align		4
.L_10:
        /*0040*/ 	.word	index@(loss_back)
        /*0044*/ 	.word	0x00000000


	//----- nvinfo : EIATTR_MIN_STACK_SIZE
	.align		4
.L_11:
        /*0048*/ 	.byte	0x04, 0x12
        /*004a*/ 	.short	(.L_13 - .L_12)
	.align		4
.L_12:
        /*004c*/ 	.word	index@(loss_back)
        /*0050*/ 	.word	0x00000000


	//----- nvinfo : EIATTR_MIN_STACK_SIZE
	.align		4
.L_13:
        /*0054*/ 	.byte	0x04, 0x12
        /*0056*/ 	.short	(.L_15 - .L_14)
	.align		4
.L_14:
        /*0058*/ 	.word	index@(loss)
        /*005c*/ 	.word	0x00000000
.L_15:


//--------------------- .nv.compat                --------------------------
	.section	.nv.compat,"",@"SHT_CUDA_COMPAT_INFO"
	.align	4
        /*0000*/ 	.byte	0x02, 0x09, 0x00, 0x00, 0x02, 0x02, 0x01, 0x00, 0x02, 0x05, 0x05, 0x00, 0x03, 0x07, 0x01, 0x01
        /*0010*/ 	.byte	0x02, 0x03, 0x00, 0x00, 0x02, 0x06, 0x01, 0x00, 0x04, 0x0b, 0x08, 0x00, 0x01, 0x00, 0x00, 0x00
        /*0020*/ 	.byte	0x00, 0x00, 0x00, 0x00


//--------------------- .nv.info.loss_back        --------------------------
	.section	.nv.info.loss_back,"",@"SHT_CUDA_INFO"
	.sectionflags	@""
	.align	4


	//----- nvinfo : EIATTR_CUDA_API_VERSION
	.align		4
        /*0000*/ 	.byte	0x04, 0x37
        /*0002*/ 	.short	(.L_17 - .L_16)
.L_16:
        /*0004*/ 	.word	0x00000082


	//----- nvinfo : EIATTR_KPARAM_INFO
	.align		4
.L_17:
        /*0008*/ 	.byte	0x04, 0x17
        /*000a*/ 	.short	(.L_19 - .L_18)
.L_18:
        /*000c*/ 	.word	0x00000000
        /*0010*/ 	.short	0x0004
        /*0012*/ 	.short	0x001c
        /*0014*/ 	.byte	0x00, 0xf0, 0x11, 0x00


	//----- nvinfo : EIATTR_KPARAM_INFO
	.align		4
.L_19:
        /*0018*/ 	.byte	0x04, 0x17
        /*001a*/ 	.short	(.L_21 - .L_20)
.L_20:
        /*001c*/ 	.word	0x00000000
        /*0020*/ 	.short	0x0003
        /*0022*/ 	.short	0x0018
        /*0024*/ 	.byte	0x00, 0xf0, 0x11, 0x00


	//----- nvinfo : EIATTR_KPARAM_INFO
	.align		4
.L_21:
        /*0028*/ 	.byte	0x04, 0x17
        /*002a*/ 	.short	(.L_23 - .L_22)
.L_22:
        /*002c*/ 	.word	0x00000000
        /*0030*/ 	.short	0x0002
        /*0032*/ 	.short	0x0010
        /*0034*/ 	.byte	0x00, 0xf5, 0x21, 0x00


	//----- nvinfo : EIATTR_KPARAM_INFO
	.align		4
.L_23:
        /*0038*/ 	.byte	0x04, 0x17
        /*003a*/ 	.short	(.L_25 - .L_24)
.L_24:
        /*003c*/ 	.word	0x00000000
        /*0040*/ 	.short	0x0001
        /*0042*/ 	.short	0x0008
        /*0044*/ 	.byte	0x00, 0xf5, 0x21, 0x00


	//----- nvinfo : EIATTR_KPARAM_INFO
	.align		4
.L_25:
        /*0048*/ 	.byte	0x04, 0x17
        /*004a*/ 	.short	(.L_27 - .L_26)
.L_26:
        /*004c*/ 	.word	0x00000000
        /*0050*/ 	.short	0x0000
        /*0052*/ 	.short	0x0000
        /*0054*/ 	.byte	0x00, 0xf5, 0x21, 0x00


	//----- nvinfo : EIATTR_SPARSE_MMA_MASK
	.align		4
.L_27:
        /*0058*/ 	.byte	0x03, 0x50
        /*005a*/ 	.short	0x0000


	//----- nvinfo : EIATTR_MAXREG_COUNT
	.align		4
        /*005c*/ 	.byte	0x03, 0x1b
        /*005e*/ 	.short	0x00ff


	//----- nvinfo : EIATTR_MERCURY_ISA_VERSION
	.align		4
        /*0060*/ 	.byte	0x03, 0x5f
        /*0062*/ 	.short	0x0101


	//----- nvinfo : EIATTR_VRC_CTA_INIT_COUNT
	.align		4
        /*0064*/ 	.byte	0x02, 0x4a
	.zero		1
	.zero		1


	//----- nvinfo : EIATTR_EXIT_INSTR_OFFSETS
	.align		4
        /*0068*/ 	.byte	0x04, 0x1c
        /*006a*/ 	.short	(.L_29 - .L_28)


	//   ....[0]....
.L_28:
        /*006c*/ 	.word	0x00000330


	//----- nvinfo : EIATTR_CRS_STACK_SIZE
	.align		4
.L_29:
        /*0070*/ 	.byte	0x04, 0x1e
        /*0072*/ 	.short	(.L_31 - .L_30)
.L_30:
        /*0074*/ 	.word	0x00000000


	//----- nvinfo : EIATTR_CBANK_PARAM_SIZE
	.align		4
.L_31:
        /*0078*/ 	.byte	0x03, 0x19
        /*007a*/ 	.short	0x0020


	//----- nvinfo : EIATTR_PARAM_CBANK
	.align		4
        /*007c*/ 	.byte	0x04, 0x0a
        /*007e*/ 	.short	(.L_33 - .L_32)
	.align		4
.L_32:
        /*0080*/ 	.word	index@(.nv.constant0.loss_back)
        /*0084*/ 	.short	0x0380
        /*0086*/ 	.short	0x0020


	//----- nvinfo : EIATTR_SW_WAR
	.align		4
.L_33:
        /*0088*/ 	.byte	0x04, 0x36
        /*008a*/ 	.short	(.L_35 - .L_34)
.L_34:
        /*008c*/ 	.word	0x00000008
.L_35:


//--------------------- .nv.info.loss             --------------------------
	.section	.nv.info.loss,"",@"SHT_CUDA_INFO"
	.sectionflags	@""
	.align	4


	//----- nvinfo : EIATTR_CUDA_API_VERSION
	.align		4
        /*0000*/ 	.byte	0x04, 0x37
        /*0002*/ 	.short	(.L_37 - .L_36)
.L_36:
        /*0004*/ 	.word	0x00000082


	//----- nvinfo : EIATTR_KPARAM_INFO
	.align		4
.L_37:
        /*0008*/ 	.byte	0x04, 0x17
        /*000a*/ 	.short	(.L_39 - .L_38)
.L_38:
        /*000c*/ 	.word	0x00000000
        /*0010*/ 	.short	0x0004
        /*0012*/ 	.short	0x001c
        /*0014*/ 	.byte	0x00, 0xf0, 0x11, 0x00


	//----- nvinfo : EIATTR_KPARAM_INFO
	.align		4
.L_39:
        /*0018*/ 	.byte	0x04, 0x17
        /*001a*/ 	.short	(.L_41 - .L_40)
.L_40:
        /*001c*/ 	.word	0x00000000
        /*0020*/ 	.short	0x0003
        /*0022*/ 	.short	0x0018
        /*0024*/ 	.byte	0x00, 0xf0, 0x11, 0x00


	//----- nvinfo : EIATTR_KPARAM_INFO
	.align		4
.L_41:
        /*0028*/ 	.byte	0x04, 0x17
        /*002a*/ 	.short	(.L_43 - .L_42)
.L_42:
        /*002c*/ 	.word	0x00000000
        /*0030*/ 	.short	0x0002
        /*0032*/ 	.short	0x0010
        /*0034*/ 	.byte	0x00, 0xf5, 0x21, 0x00


	//----- nvinfo : EIATTR_KPARAM_INFO
	.align		4
.L_43:
        /*0038*/ 	.byte	0x04, 0x17
        /*003a*/ 	.short	(.L_45 - .L_44)
.L_44:
        /*003c*/ 	.word	0x00000000
        /*0040*/ 	.short	0x0001
        /*0042*/ 	.short	0x0008
        /*0044*/ 	.byte	0x00, 0xf5, 0x21, 0x00


	//----- nvinfo : EIATTR_KPARAM_INFO
	.align		4
.L_45:
        /*0048*/ 	.byte	0x04, 0x17
        /*004a*/ 	.short	(.L_47 - .L_46)
.L_46:
        /*004c*/ 	.word	0x00000000
        /*0050*/ 	.short	0x0000
        /*0052*/ 	.short	0x0000
        /*0054*/ 	.byte	0x00, 0xf5, 0x21, 0x00


	//----- nvinfo : EIATTR_SPARSE_MMA_MASK
	.align		4
.L_47:
        /*0058*/ 	.byte	0x03, 0x50
        /*005a*/ 	.short	0x0000


	//----- nvinfo : EIATTR_MAXREG_COUNT
	.align		4
        /*005c*/ 	.byte	0x03, 0x1b
        /*005e*/ 	.short	0x00ff


	//----- nvinfo : EIATTR_MERCURY_ISA_VERSION
	.align		4
        /*0060*/ 	.byte	0x03, 0x5f
        /*0062*/ 	.short	0x0101


	//----- nvinfo : EIATTR_VRC_CTA_INIT_COUNT
	.align		4
        /*0064*/ 	.byte	0x02, 0x4a
	.zero		1
	.zero		1


	//----- nvinfo : EIATTR_EXIT_INSTR_OFFSETS
	.align		4
        /*0068*/ 	.byte	0x04, 0x1c
        /*006a*/ 	.short	(.L_49 - .L_48)


	//   ....[0]....
.L_48:
        /*006c*/ 	.word	0x000000a0


	//   ....[1]....
        /*0070*/ 	.word	0x00001240


	//----- nvinfo : EIATTR_CRS_STACK_SIZE
	.align		4
.L_49:
        /*0074*/ 	.byte	0x04, 0x1e
        /*0076*/ 	.short	(.L_51 - .L_50)
.L_50:
        /*0078*/ 	.word	0x00000000


	//----- nvinfo : EIATTR_CBANK_PARAM_SIZE
	.align		4
.L_51:
        /*007c*/ 	.byte	0x03, 0x19
        /*007e*/ 	.short	0x0020


	//----- nvinfo : EIATTR_PARAM_CBANK
	.align		4
        /*0080*/ 	.byte	0x04, 0x0a
        /*0082*/ 	.short	(.L_53 - .L_52)
	.align		4
.L_52:
        /*0084*/ 	.word	index@(.nv.constant0.loss)
        /*0088*/ 	.short	0x0380
        /*008a*/ 	.short	0x0020


	//----- nvinfo : EIATTR_SW_WAR
	.align		4
.L_53:
        /*008c*/ 	.byte	0x04, 0x36
        /*008e*/ 	.short	(.L_55 - .L_54)
.L_54:
        /*0090*/ 	.word	0x00000008
.L_55:


//--------------------- .nv.callgraph             --------------------------
	.section	.nv.callgraph,"",@"SHT_CUDA_CALLGRAPH"
	.align	4
	.sectionentsize	8
	.align		4
        /*0000*/ 	.word	0x00000000
	.align		4
        /*0004*/ 	.word	0xffffffff
	.align		4
        /*0008*/ 	.word	0x00000000
	.align		4
        /*000c*/ 	.word	0xfffffffe
	.align		4
        /*0010*/ 	.word	0x00000000
	.align		4
        /*0014*/ 	.word	0xfffffffd
	.align		4
        /*0018*/ 	.word	0x00000000
	.align		4
        /*001c*/ 	.word	0xfffffffc


//--------------------- .text.loss_back           --------------------------
	.section	.text.loss_back,"ax",@progbits
	.align	128
        .global         loss_back
        .type           loss_back,@function
        .size           loss_back,(.L_x_41 - loss_back)
        .other          loss_back,@"STO_CUDA_ENTRY STV_DEFAULT"
loss_back:
.text.loss_back:
[----:B------:R-:W-:Y:S01]  /*0000*/  LDC R1, c[0x0][0x37c] ;  /* 0x0000df00ff017b82 */ /* 0x000fe20000000800 */
[----:B------:R-:W0:Y:S07]  /*0010*/  S2R R3, SR_TID.X ;  /* 0x0000000000037919 */ /* 0x000e2e0000002100 */
[----:B------:R-:W-:Y:S01]  /*0020*/  S2UR UR4, SR_CTAID.X ;  /* 0x00000000000479c3 */ /* 0x000fe20000002500 */
[----:B------:R-:W1:Y:S01]  /*0030*/  LDCU UR6, c[0x0][0x370] ;  /* 0x00006e00ff0677ac */ /* 0x000e620008000800 */
[----:B------:R-:W2:Y:S06]  /*0040*/  LDCU.64 UR8, c[0x0][0x358] ;  /* 0x00006b00ff0877ac */ /* 0x000eac0008000a00 */
[----:B------:R-:W1:Y:S08]  /*0050*/  S2UR UR5, SR_CTAID.Y ;  /* 0x00000000000579c3 */ /* 0x000e700000002600 */
[----:B------:R-:W0:Y:S08]  /*0060*/  LDC R2, c[0x0][0x360] ;  /* 0x0000d800ff027b82 */ /* 0x000e300000000800 */
[----:B------:R-:W3:Y:S08]  /*0070*/  LDC.64 R4, c[0x0][0x380] ;  /* 0x0000e000ff047b82 */ /* 0x000ef00000000a00 */
[----:B------:R-:W4:Y:S01]  /*0080*/  LDC.64 R6, c[0x0][0x388] ;  /* 0x0000e200ff067b82 */ /* 0x000f220000000a00 */
[----:B-1----:R-:W-:-:S06]  /*0090*/  UIMAD UR4, UR5, UR6, UR4 ;  /* 0x00000006050472a4 */ /* 0x002fcc000f8e0204 */
[----:B0-----:R-:W-:-:S05]  /*00a0*/  IMAD R2, R2, UR4, R3 ;  /* 0x0000000402027c24 */ /* 0x001fca000f8e0203 */
[----:B------:R-:W0:Y:S01]  /*00b0*/  LDCU UR4, c[0x0][0x39c] ;  /* 0x00007380ff0477ac */ /* 0x000e220008000800 */
[----:B---3--:R-:W-:-:S06]  /*00c0*/  IMAD.WIDE R4, R2, 0x4, R4 ;  /* 0x0000000402047825 */ /* 0x008fcc00078e0204 */
[----:B--2---:R-:W2:Y:S01]  /*00d0*/  LDG.E R4, desc[UR8][R4.64] ;  /* 0x0000000804047981 */ /* 0x004ea2000c1e1900 */
[----:B----4-:R-:W-:-:S06]  /*00e0*/  IMAD.WIDE R6, R2, 0x4, R6 ;  /* 0x0000000402067825 */ /* 0x010fcc00078e0206 */
[----:B------:R-:W2:Y:S01]  /*00f0*/  LDG.E R7, desc[UR8][R6.64] ;  /* 0x0000000806077981 */ /* 0x000ea2000c1e1900 */
[----:B0-----:R-:W-:-:S04]  /*0100*/  I2FP.F32.S32 R3, UR4 ;  /* 0x0000000400037c45 */ /* 0x001fc80008201400 */
[----:B------:R-:W0:Y:S01]  /*0110*/  MUFU.RCP R8, R3 ;  /* 0x0000000300087308 */ /* 0x000e220000001000 */
[----:B------:R-:W-:Y:S01]  /*0120*/  BSSY.RECONVERGENT B0, `(.L_x_0) ;  /* 0x000000d000007945 */ /* 0x000fe20003800200 */
[----:B0-----:R-:W-:-:S04]  /*0130*/  FFMA R9, -R3, R8, 1 ;  /* 0x3f80000003097423 */ /* 0x001fc80000000108 */
[----:B------:R-:W-:Y:S01]  /*0140*/  FFMA R9, R8, R9, R8 ;  /* 0x0000000908097223 */ /* 0x000fe20000000008 */
[----:B--2---:R-:W-:-:S04]  /*0150*/  FADD R0, R4, -R7 ;  /* 0x8000000704007221 */ /* 0x004fc80000000000 */
[----:B------:R-:W-:-:S04]  /*0160*/  FADD R0, R0, R0 ;  /* 0x0000000000007221 */ /* 0x000fc80000000000 */
[----:B------:R-:W0:Y:S01]  /*0170*/  FCHK P0, R0, R3 ;  /* 0x0000000300007302 */ /* 0x000e220000000000 */
[----:B------:R-:W-:-:S04]  /*0180*/  FFMA R8, R0, R9, RZ ;  /* 0x0000000900087223 */ /* 0x000fc800000000ff */
[----:B------:R-:W-:-:S04]  /*0190*/  FFMA R4, -R3, R8, R0 ;  /* 0x0000000803047223 */ /* 0x000fc80000000100 */
[----:B------:R-:W-:Y:S01]  /*01a0*/  FFMA R9, R9, R4, R8 ;  /* 0x0000000409097223 */ /* 0x000fe20000000008 */
[----:B0-----:R-:W-:Y:S06]  /*01b0*/  @!P0 BRA `(.L_x_1) ;  /* 0x00000000000c8947 */ /* 0x001fec0003800000 */
[----:B------:R-:W-:-:S07]  /*01c0*/  MOV R4, 0x1e0 ;  /* 0x000001e000047802 */ /* 0x000fce0000000f00 */
[----:B------:R-:W-:Y:S05]  /*01d0*/  CALL.REL.NOINC `($__internal_0_$__cuda_sm3x_div_rn_noftz_f32_slowpath) ;  /* 0x0000000000587944 */ /* 0x000fea0003c00000 */
[----:B------:R-:W-:-:S07]  /*01e0*/  IMAD.MOV.U32 R9, RZ, RZ, R0 ;  /* 0x000000ffff097224 */ /* 0x000fce00078e0000 */
.L_x_1:
[----:B------:R-:W-:Y:S05]  /*01f0*/  BSYNC.RECONVERGENT B0 ;  /* 0x0000000000007941 */ /* 0x000fea0003800200 */
.L_x_0:
[----:B------:R-:W0:Y:S01]  /*0200*/  LDCU UR4, c[0x0][0x398] ;  /* 0x00007300ff0477ac */ /* 0x000e220008000800 */
[----:B------:R-:W-:Y:S01]  /*0210*/  BSSY.RECONVERGENT B0, `(.L_x_2) ;  /* 0x000000e000007945 */ /* 0x000fe20003800200 */
[----:B0-----:R-:W-:-:S04]  /*0220*/  I2FP.F32.S32 R3, UR4 ;  /* 0x0000000400037c45 */ /* 0x001fc80008201400 */
[----:B------:R-:W0:Y:S08]  /*0230*/  MUFU.RCP R0, R3 ;  /* 0x0000000300007308 */ /* 0x000e300000001000 */
[----:B------:R-:W1:Y:S01]  /*0240*/  FCHK P0, R9, R3 ;  /* 0x0000000309007302 */ /* 0x000e620000000000 */
[----:B0-----:R-:W-:-:S04]  /*0250*/  FFMA R5, -R3, R0, 1 ;  /* 0x3f80000003057423 */ /* 0x001fc80000000100 */
[----:B------:R-:W-:-:S04]  /*0260*/  FFMA R0, R0, R5, R0 ;  /* 0x0000000500007223 */ /* 0x000fc80000000000 */
[----:B------:R-:W-:-:S04]  /*0270*/  FFMA R4, R0, R9, RZ ;  /* 0x0000000900047223 */ /* 0x000fc800000000ff */
[----:B------:R-:W-:-:S04]  /*0280*/  FFMA R5, -R3, R4, R9 ;  /* 0x0000000403057223 */ /* 0x000fc80000000109 */
[----:B------:R-:W-:Y:S01]  /*0290*/  FFMA R7, R0, R5, R4 ;  /* 0x0000000500077223 */ /* 0x000fe20000000004 */
[----:B-1----:R-:W-:Y:S06]  /*02a0*/  @!P0 BRA `(.L_x_3) ;  /* 0x0000000000108947 */ /* 0x002fec0003800000 */
[----:B------:R-:W-:Y:S01]  /*02b0*/  IMAD.MOV.U32 R0, RZ, RZ, R9 ;  /* 0x000000ffff007224 */ /* 0x000fe200078e0009 */
[----:B------:R-:W-:-:S07]  /*02c0*/  MOV R4, 0x2e0 ;  /* 0x000002e000047802 */ /* 0x000fce0000000f00 */
[----:B------:R-:W-:Y:S05]  /*02d0*/  CALL.REL.NOINC `($__internal_0_$__cuda_sm3x_div_rn_noftz_f32_slowpath) ;  /* 0x0000000000187944 */ /* 0x000fea0003c00000 */
[----:B------:R-:W-:-:S07]  /*02e0*/  IMAD.MOV.U32 R7, RZ, RZ, R0 ;  /* 0x000000ffff077224 */ /* 0x000fce00078e0000 */
.L_x_3:
[----:B------:R-:W-:Y:S05]  /*02f0*/  BSYNC.RECONVERGENT B0 ;  /* 0x0000000000007941 */ /* 0x000fea0003800200 */
.L_x_2:
[----:B------:R-:W0:Y:S02]  /*0300*/  LDC.64 R4, c[0x0][0x390] ;  /* 0x0000e400ff047b82 */ /* 0x000e240000000a00 */
[----:B0-----:R-:W-:-:S05]  /*0310*/  IMAD.WIDE R2, R2, 0x4, R4 ;  /* 0x0000000402027825 */ /* 0x001fca00078e0204 */
[----:B------:R-:W-:Y:S01]  /*0320*/  STG.E desc[UR8][R2.64], R7 ;  /* 0x0000000702007986 */ /* 0x000fe2000c101908 */
[----:B------:R-:W-:Y:S05]  /*0330*/  EXIT ;  /* 0x000000000000794d */ /* 0x000fea0003800000 */
        .weak           $__internal_0_$__cuda_sm3x_div_rn_noftz_f32_slowpath
        .type           $__internal_0_$__cuda_sm3x_div_rn_noftz_f32_slowpath,@function
        .size           $__internal_0_$__cuda_sm3x_div_rn_noftz_f32_slowpath,(.L_x_41 - $__internal_0_$__cuda_sm3x_div_rn_noftz_f32_slowpath)
$__internal_0_$__cuda_sm3x_div_rn_noftz_f32_slowpath:
[----:B------:R-:W-:Y:S01]  /*0340*/  SHF.R.U32.HI R6, RZ, 0x17, R3 ;  /* 0x00000017ff067819 */ /* 0x000fe20000011603 */
[----:B------:R-:W-:Y:S01]  /*0350*/  BSSY.RECONVERGENT B1, `(.L_x_4) ;  /* 0x0000062000017945 */ /* 0x000fe20003800200 */
[----:B------:R-:W-:Y:S02]  /*0360*/  SHF.R.U32.HI R5, RZ, 0x17, R0 ;  /* 0x00000017ff057819 */ /* 0x000fe40000011600 */
[----:B------:R-:W-:Y:S02]  /*0370*/  LOP3.LUT R10, R6, 0xff, RZ, 0xc0, !PT ;  /* 0x000000ff060a7812 */ /* 0x000fe400078ec0ff */
[----:B------:R-:W-:-:S03]  /*0380*/  LOP3.LUT R8, R5, 0xff, RZ, 0xc0, !PT ;  /* 0x000000ff05087812 */ /* 0x000fc600078ec0ff */
[----:B------:R-:W-:Y:S02]  /*0390*/  VIADD R7, R10, 0xffffffff ;  /* 0xffffffff0a077836 */ /* 0x000fe40000000000 */
[----:B------:R-:W-:-:S03]  /*03a0*/  VIADD R6, R8, 0xffffffff ;  /* 0xffffffff08067836 */ /* 0x000fc60000000000 */
[----:B------:R-:W-:-:S04]  /*03b0*/  ISETP.GT.U32.AND P0, PT, R7, 0xfd, PT ;  /* 0x000000fd0700780c */ /* 0x000fc80003f04070 */
[----:B------:R-:W-:-:S13]  /*03c0*/  ISETP.GT.U32.OR P0, PT, R6, 0xfd, P0 ;  /* 0x000000fd0600780c */ /* 0x000fda0000704470 */
[----:B------:R-:W-:Y:S01]  /*03d0*/  @!P0 IMAD.MOV.U32 R5, RZ, RZ, RZ ;  /* 0x000000ffff058224 */ /* 0x000fe200078e00ff */
[----:B------:R-:W-:Y:S06]  /*03e0*/  @!P0 BRA `(.L_x_5) ;  /* 0x00000000005c8947 */ /* 0x000fec0003800000 */
[----:B------:R-:W-:Y:S02]  /*03f0*/  FSETP.GTU.FTZ.AND P0, PT, |R0|, +INF , PT ;  /* 0x7f8000000000780b */ /* 0x000fe40003f1c200 */
[----:B------:R-:W-:-:S04]  /*0400*/  FSETP.GTU.FTZ.AND P1, PT, |R3|, +INF , PT ;  /* 0x7f8000000300780b */ /* 0x000fc80003f3c200 */
[----:B------:R-:W-:-:S13]  /*0410*/  PLOP3.LUT P0, PT, P0, P1, PT, 0xf8, 0x8f ;  /* 0x00000000008f781c */ /* 0x000fda0000703f70 */
[----:B------:R-:W-:Y:S05]  /*0420*/  @P0 BRA `(.L_x_6) ;  /* 0x00000004004c0947 */ /* 0x000fea0003800000 */
[----:B------:R-:W-:-:S13]  /*0430*/  LOP3.LUT P0, RZ, R3, 0x7fffffff, R0, 0xc8, !PT ;  /* 0x7fffffff03ff7812 */ /* 0x000fda000780c800 */
[----:B------:R-:W-:Y:S05]  /*0440*/  @!P0 BRA `(.L_x_7) ;  /* 0x00000004003c8947 */ /* 0x000fea0003800000 */
[C---:B------:R-:W-:Y:S02]  /*0450*/  FSETP.NEU.FTZ.AND P2, PT, |R0|.reuse, +INF , PT ;  /* 0x7f8000000000780b */ /* 0x040fe40003f5d200 */
[----:B------:R-:W-:Y:S02]  /*0460*/  FSETP.NEU.FTZ.AND P1, PT, |R3|, +INF , PT ;  /* 0x7f8000000300780b */ /* 0x000fe40003f3d200 */
[----:B------:R-:W-:-:S11]  /*0470*/  FSETP.NEU.FTZ.AND P0, PT, |R0|, +INF , PT ;  /* 0x7f8000000000780b */ /* 0x000fd60003f1d200 */
[----:B------:R-:W-:Y:S05]  /*0480*/  @!P1 BRA !P2, `(.L_x_7) ;  /* 0x00000004002c9947 */ /* 0x000fea0005000000 */
[----:B------:R-:W-:-:S04]  /*0490*/  LOP3.LUT P2, RZ, R0, 0x7fffffff, RZ, 0xc0, !PT ;  /* 0x7fffffff00ff7812 */ /* 0x000fc8000784c0ff */
[----:B------:R-:W-:-:S13]  /*04a0*/  PLOP3.LUT P1, PT, P1, P2, PT, 0x2f, 0xf2 ;  /* 0x0000000000f2781c */ /* 0x000fda0000f24577 */
[----:B------:R-:W-:Y:S05]  /*04b0*/  @P1 BRA `(.L_x_8) ;  /* 0x0000000400181947 */ /* 0x000fea0003800000 */
[----:B------:R-:W-:-:S04]  /*04c0*/  LOP3.LUT P1, RZ, R3, 0x7fffffff, RZ, 0xc0, !PT ;  /* 0x7fffffff03ff7812 */ /* 0x000fc8000782c0ff */
[----:B------:R-:W-:-:S13]  /*04d0*/  PLOP3.LUT P0, PT, P0, P1, PT, 0x2f, 0xf2 ;  /* 0x0000000000f2781c */ /* 0x000fda0000702577 */
[----:B------:R-:W-:Y:S05]  /*04e0*/  @P0 BRA `(.L_x_9) ;  /* 0x0000000400000947 */ /* 0x000fea0003800000 */
[----:B------:R-:W-:Y:S02]  /*04f0*/  ISETP.GE.AND P0, PT, R6, RZ, PT ;  /* 0x000000ff0600720c */ /* 0x000fe40003f06270 */
[----:B------:R-:W-:-:S11]  /*0500*/  ISETP.GE.AND P1, PT, R7, RZ, PT ;  /* 0x000000ff0700720c */ /* 0x000fd60003f26270 */
[----:B------:R-:W-:Y:S02]  /*0510*/  @P0 IMAD.MOV.U32 R5, RZ, RZ, RZ ;  /* 0x000000ffff050224 */ /* 0x000fe400078e00ff */
[----:B------:R-:W-:Y:S01]  /*0520*/  @!P0 FFMA R0, R0, 1.84467440737095516160e+19, RZ ;  /* 0x5f80000000008823 */ /* 0x000fe200000000ff */
[----:B------:R-:W-:Y:S02]  /*0530*/  @!P0 IMAD.MOV.U32 R5, RZ, RZ, -0x40 ;  /* 0xffffffc0ff058424 */ /* 0x000fe400078e00ff */
[----:B------:R-:W-:Y:S02]  /*0540*/  @!P1 FFMA R3, R3, 1.84467440737095516160e+19, RZ ;  /* 0x5f80000003039823 */ /* 0x000fe400000000ff */
[----:B------:R-:W-:-:S07]  /*0550*/  @!P1 VIADD R5, R5, 0x40 ;  /* 0x0000004005059836 */ /* 0x000fce0000000000 */
.L_x_5:
[----:B------:R-:W-:Y:S01]  /*0560*/  LEA R6, R10, 0xc0800000, 0x17 ;  /* 0xc08000000a067811 */ /* 0x000fe200078eb8ff */
[----:B------:R-:W-:Y:S04]  /*0570*/  BSSY.RECONVERGENT B2, `(.L_x_10) ;  /* 0x0000036000027945 */ /* 0x000fe80003800200 */
[----:B------:R-:W-:Y:S02]  /*0580*/  IMAD.IADD R6, R3, 0x1, -R6 ;  /* 0x0000000103067824 */ /* 0x000fe400078e0a06 */
[----:B------:R-:W-:Y:S02]  /*0590*/  VIADD R3, R8, 0xffffff81 ;  /* 0xffffff8108037836 */ /* 0x000fe40000000000 */
[----:B------:R0:W1:Y:S01]  /*05a0*/  MUFU.RCP R7, R6 ;  /* 0x0000000600077308 */ /* 0x0000620000001000 */
[----:B------:R-:W-:Y:S01]  /*05b0*/  FADD.FTZ R9, -R6, -RZ ;  /* 0x800000ff06097221 */ /* 0x000fe20000010100 */
[C---:B------:R-:W-:Y:S01]  /*05c0*/  IMAD R0, R3.reuse, -0x800000, R0 ;  /* 0xff80000003007824 */ /* 0x040fe200078e0200 */
[----:B0-----:R-:W-:-:S05]  /*05d0*/  IADD3 R6, PT, PT, R3, 0x7f, -R10 ;  /* 0x0000007f03067810 */ /* 0x001fca0007ffe80a */
[----:B------:R-:W-:Y:S02]  /*05e0*/  IMAD.IADD R6, R6, 0x1, R5 ;  /* 0x0000000106067824 */ /* 0x000fe400078e0205 */
[----:B-1----:R-:W-:-:S04]  /*05f0*/  FFMA R8, R7, R9, 1 ;  /* 0x3f80000007087423 */ /* 0x002fc80000000009 */
[----:B------:R-:W-:-:S04]  /*0600*/  FFMA R12, R7, R8, R7 ;  /* 0x00000008070c7223 */ /* 0x000fc80000000007 */
[----:B------:R-:W-:-:S04]  /*0610*/  FFMA R7, R0, R12, RZ ;  /* 0x0000000c00077223 */ /* 0x000fc800000000ff */
[----:B------:R-:W-:-:S04]  /*0620*/  FFMA R8, R9, R7, R0 ;  /* 0x0000000709087223 */ /* 0x000fc80000000000 */
[----:B------:R-:W-:-:S04]  /*0630*/  FFMA R7, R12, R8, R7 ;  /* 0x000000080c077223 */ /* 0x000fc80000000007 */
[----:B------:R-:W-:-:S04]  /*0640*/  FFMA R8, R9, R7, R0 ;  /* 0x0000000709087223 */ /* 0x000fc80000000000 */
[----:B------:R-:W-:-:S05]  /*0650*/  FFMA R0, R12, R8, R7 ;  /* 0x000000080c007223 */ /* 0x000fca0000000007 */
[----:B------:R-:W-:-:S04]  /*0660*/  SHF.R.U32.HI R3, RZ, 0x17, R0 ;  /* 0x00000017ff037819 */ /* 0x000fc80000011600 */
[----:B------:R-:W-:-:S05]  /*0670*/  LOP3.LUT R3, R3, 0xff, RZ, 0xc0, !PT ;  /* 0x000000ff03037812 */ /* 0x000fca00078ec0ff */
[----:B------:R-:W-:-:S04]  /*0680*/  IMAD.IADD R9, R3, 0x1, R6 ;  /* 0x0000000103097824 */ /* 0x000fc800078e0206 */
[----:B------:R-:W-:-:S05]  /*0690*/  VIADD R3, R9, 0xffffffff ;  /* 0xffffffff09037836 */ /* 0x000fca0000000000 */
[----:B------:R-:W-:-:S13]  /*06a0*/  ISETP.GE.U32.AND P0, PT, R3, 0xfe, PT ;  /* 0x000000fe0300780c */ /* 0x000fda0003f06070 */
[----:B------:R-:W-:Y:S05]  /*06b0*/  @!P0 BRA `(.L_x_11) ;  /* 0x0000000000808947 */ /* 0x000fea0003800000 */
[----:B------:R-:W-:-:S13]  /*06c0*/  ISETP.GT.AND P0, PT, R9, 0xfe, PT ;  /* 0x000000fe0900780c */ /* 0x000fda0003f04270 */
[----:B------:R-:W-:Y:S05]  /*06d0*/  @P0 BRA `(.L_x_12) ;  /* 0x00000000006c0947 */ /* 0x000fea0003800000 */
[----:B------:R-:W-:-:S13]  /*06e0*/  ISETP.GE.AND P0, PT, R9, 0x1, PT ;  /* 0x000000010900780c */ /* 0x000fda0003f06270 */
[----:B------:R-:W-:Y:S05]  /*06f0*/  @P0 BRA `(.L_x_13) ;  /* 0x0000000000740947 */ /* 0x000fea0003800000 */
[----:B------:R-:W-:Y:S02]  /*0700*/  ISETP.GE.AND P0, PT, R9, -0x18, PT ;  /* 0xffffffe80900780c */ /* 0x000fe40003f06270 */
[----:B------:R-:W-:-:S11]  /*0710*/  LOP3.LUT R0, R0, 0x80000000, RZ, 0xc0, !PT ;  /* 0x8000000000007812 */ /* 0x000fd600078ec0ff */
[----:B------:R-:W-:Y:S05]  /*0720*/  @!P0 BRA `(.L_x_13) ;  /* 0x0000000000688947 */ /* 0x000fea0003800000 */
[CCC-:B------:R-:W-:Y:S01]  /*0730*/  FFMA.RZ R3, R12.reuse, R8.reuse, R7.reuse ;  /* 0x000000080c037223 */ /* 0x1c0fe2000000c007 */
[CCC-:B------:R-:W-:Y:S01]  /*0740*/  FFMA.RM R6, R12.reuse, R8.reuse, R7.reuse ;  /* 0x000000080c067223 */ /* 0x1c0fe20000004007 */
[C---:B------:R-:W-:Y:S02]  /*0750*/  ISETP.NE.AND P2, PT, R9.reuse, RZ, PT ;  /* 0x000000ff0900720c */ /* 0x040fe40003f45270 */
[----:B------:R-:W-:Y:S02]  /*0760*/  ISETP.NE.AND P1, PT, R9, RZ, PT ;  /* 0x000000ff0900720c */ /* 0x000fe40003f25270 */
[----:B------:R-:W-:Y:S01]  /*0770*/  LOP3.LUT R5, R3, 0x7fffff, RZ, 0xc0, !PT ;  /* 0x007fffff03057812 */ /* 0x000fe200078ec0ff */
[----:B------:R-:W-:Y:S01]  /*0780*/  FFMA.RP R3, R12, R8, R7 ;  /* 0x000000080c037223 */ /* 0x000fe20000008007 */
[----:B------:R-:W-:Y:S02]  /*0790*/  VIADD R8, R9, 0x20 ;  /* 0x0000002009087836 */ /* 0x000fe40000000000 */
[----:B------:R-:W-:Y:S01]  /*07a0*/  LOP3.LUT R5, R5, 0x800000, RZ, 0xfc, !PT ;  /* 0x0080000005057812 */ /* 0x000fe200078efcff */
[----:B------:R-:W-:Y:S01]  /*07b0*/  IMAD.MOV R7, RZ, RZ, -R9 ;  /* 0x000000ffff077224 */ /* 0x000fe200078e0a09 */
[----:B------:R-:W-:-:S02]  /*07c0*/  FSETP.NEU.FTZ.AND P0, PT, R3, R6, PT ;  /* 0x000000060300720b */ /* 0x000fc40003f1d000 */
[----:B------:R-:W-:Y:S02]  /*07d0*/  SHF.L.U32 R8, R5, R8, RZ ;  /* 0x0000000805087219 */ /* 0x000fe400000006ff */
[----:B------:R-:W-:Y:S02]  /*07e0*/  SEL R6, R7, RZ, P2 ;  /* 0x000000ff07067207 */ /* 0x000fe40001000000 */
[----:B------:R-:W-:Y:S02]  /*07f0*/  ISETP.NE.AND P1, PT, R8, RZ, P1 ;  /* 0x000000ff0800720c */ /* 0x000fe40000f25270 */
[----:B------:R-:W-:Y:S02]  /*0800*/  SHF.R.U32.HI R6, RZ, R6, R5 ;  /* 0x00000006ff067219 */ /* 0x000fe40000011605 */
[----:B------:R-:W-:Y:S02]  /*0810*/  PLOP3.LUT P0, PT, P0, P1, PT, 0xf8, 0x8f ;  /* 0x00000000008f781c */ /* 0x000fe40000703f70 */
[----:B------:R-:W-:-:S02]  /*0820*/  SHF.R.U32.HI R8, RZ, 0x1, R6 ;  /* 0x00000001ff087819 */ /* 0x000fc40000011606 */
[----:B------:R-:W-:-:S04]  /*0830*/  SEL R3, RZ, 0x1, !P0 ;  /* 0x00000001ff037807 */ /* 0x000fc80004000000 */
[----:B------:R-:W-:-:S04]  /*0840*/  LOP3.LUT R3, R3, 0x1, R8, 0xf8, !PT ;  /* 0x0000000103037812 */ /* 0x000fc800078ef808 */
[----:B------:R-:W-:-:S05]  /*0850*/  LOP3.LUT R3, R3, R6, RZ, 0xc0, !PT ;  /* 0x0000000603037212 */ /* 0x000fca00078ec0ff */
[----:B------:R-:W-:-:S05]  /*0860*/  IMAD.IADD R3, R8, 0x1, R3 ;  /* 0x0000000108037824 */ /* 0x000fca00078e0203 */
[----:B------:R-:W-:Y:S01]  /*0870*/  LOP3.LUT R0, R3, R0, RZ, 0xfc, !PT ;  /* 0x0000000003007212 */ /* 0x000fe200078efcff */
[----:B------:R-:W-:Y:S06]  /*0880*/  BRA `(.L_x_13) ;  /* 0x0000000000107947 */ /* 0x000fec0003800000 */
.L_x_12:
[----:B------:R-:W-:-:S04]  /*0890*/  LOP3.LUT R0, R0, 0x80000000, RZ, 0xc0, !PT ;  /* 0x8000000000007812 */ /* 0x000fc800078ec0ff */
[----:B------:R-:W-:Y:S01]  /*08a0*/  LOP3.LUT R0, R0, 0x7f800000, RZ, 0xfc, !PT ;  /* 0x7f80000000007812 */ /* 0x000fe200078efcff */
[----:B------:R-:W-:Y:S06]  /*08b0*/  BRA `(.L_x_13) ;  /* 0x0000000000047947 */ /* 0x000fec0003800000 */
.L_x_11:
[----:B------:R-:W-:-:S07]  /*08c0*/  IMAD R0, R6, 0x800000, R0 ;  /* 0x0080000006007824 */ /* 0x000fce00078e0200 */
.L_x_13:
[----:B------:R-:W-:Y:S05]  /*08d0*/  BSYNC.RECONVERGENT B2 ;  /* 0x0000000000027941 */ /* 0x000fea0003800200 */
.L_x_10:
[----:B------:R-:W-:Y:S05]  /*08e0*/  BRA `(.L_x_14) ;  /* 0x0000000000207947 */ /* 0x000fea0003800000 */
.L_x_9:
[----:B------:R-:W-:-:S04]  /*08f0*/  LOP3.LUT R0, R3, 0x80000000, R0, 0x48, !PT ;  /* 0x8000000003007812 */ /* 0x000fc800078e4800 */
[----:B------:R-:W-:Y:S01]  /*0900*/  LOP3.LUT R0, R0, 0x7f800000, RZ, 0xfc, !PT ;  /* 0x7f80000000007812 */ /* 0x000fe200078efcff */
[----:B------:R-:W-:Y:S06]  /*0910*/  BRA `(.L_x_14) ;  /* 0x0000000000147947 */ /* 0x000fec0003800000 */
.L_x_8:
[----:B------:R-:W-:Y:S01]  /*0920*/  LOP3.LUT R0, R3, 0x80000000, R0, 0x48, !PT ;  /* 0x8000000003007812 */ /* 0x000fe200078e4800 */
[----:B------:R-:W-:Y:S06]  /*0930*/  BRA `(.L_x_14) ;  /* 0x00000000000c7947 */ /* 0x000fec0003800000 */
.L_x_7:
[----:B------:R-:W0:Y:S01]  /*0940*/  MUFU.RSQ R0, -QNAN ;  /* 0xffc0000000007908 */ /* 0x000e220000001400 */
[----:B------:R-:W-:Y:S05]  /*0950*/  BRA `(.L_x_14) ;  /* 0x0000000000047947 */ /* 0x000fea0003800000 */
.L_x_6:
[----:B------:R-:W-:-:S07]  /*0960*/  FADD.FTZ R0, R0, R3 ;  /* 0x0000000300007221 */ /* 0x000fce0000010000 */
.L_x_14:
[----:B------:R-:W-:Y:S05]  /*0970*/  BSYNC.RECONVERGENT B1 ;  /* 0x0000000000017941 */ /* 0x000fea0003800200 */
.L_x_4:
[----:B------:R-:W-:-:S04]  /*0980*/  IMAD.MOV.U32 R5, RZ, RZ, 0x0 ;  /* 0x00000000ff057424 */ /* 0x000fc800078e00ff */
[----:B0-----:R-:W-:Y:S05]  /*0990*/  RET.REL.NODEC R4 `(loss_back) ;  /* 0xfffffff404987950 */ /* 0x001fea0003c3ffff */
.L_x_15:
[----:B------:R-:W-:-:S00]  /*09a0*/  BRA `(.L_x_15) ;  /* 0xfffffffc00fc7947 */ /* 0x000fc0000383ffff */
[----:B------:R-:W-:-:S00]  /*09b0*/  NOP ;  /* 0x0000000000007918 */ /* 0x000fc00000000000 */
        /* <DEDUP_REMOVED lines=12> */
.L_x_41:


//--------------------- .text.loss                --------------------------
	.section	.text.loss,"ax",@progbits
	.align	128
        .global         loss
        .type           loss,@function
        .size           loss,(.L_x_42 - loss)
        .other          loss,@"STO_CUDA_ENTRY STV_DEFAULT"
loss:
.text.loss:
[----:B------:R-:W-:Y:S01]  /*0000*/  LDC R1, c[0x0][0x37c] ;  /* 0x0000df00ff017b82 */ /* 0x000fe20000000800 */
[----:B------:R-:W0:Y:S07]  /*0010*/  S2R R3, SR_TID.X ;  /* 0x0000000000037919 */ /* 0x000e2e0000002100 */
[----:B------:R-:W-:Y:S01]  /*0020*/  S2UR UR4, SR_CTAID.X ;  /* 0x00000000000479c3 */ /* 0x000fe20000002500 */
[----:B------:R-:W1:Y:S01]  /*0030*/  LDCU UR6, c[0x0][0x370] ;  /* 0x00006e00ff0677ac */ /* 0x000e620008000800 */
[----:B------:R-:W2:Y:S06]  /*0040*/  LDCU UR7, c[0x0][0x398] ;  /* 0x00007300ff0777ac */ /* 0x000eac0008000800 */
[----:B------:R-:W1:Y:S08]  /*0050*/  S2UR UR5, SR_CTAID.Y ;  /* 0x00000000000579c3 */ /* 0x000e700000002600 */
[----:B------:R-:W0:Y:S01]  /*0060*/  LDC R2, c[0x0][0x360] ;  /* 0x0000d800ff027b82 */ /* 0x000e220000000800 */
[----:B-1----:R-:W-:-:S06]  /*0070*/  UIMAD UR4, UR5, UR6, UR4 ;  /* 0x00000006050472a4 */ /* 0x002fcc000f8e0204 */
[----:B0-----:R-:W-:-:S05]  /*0080*/  IMAD R2, R2, UR4, R3 ;  /* 0x0000000402027c24 */ /* 0x001fca000f8e0203 */
[----:B--2---:R-:W-:-:S13]  /*0090*/  ISETP.GE.AND P0, PT, R2, UR7, PT ;  /* 0x0000000702007c0c */ /* 0x004fda000bf06270 */
[----:B------:R-:W-:Y:S05]  /*00a0*/  @P0 EXIT ;  /* 0x000000000000094d */ /* 0x000fea0003800000 */
[----:B------:R-:W0:Y:S01]  /*00b0*/  LDCU UR5, c[0x0][0x39c] ;  /* 0x00007380ff0577ac */ /* 0x000e220008000800 */
[----:B------:R-:W-:Y:S01]  /*00c0*/  HFMA2 R3, -RZ, RZ, 0, 0 ;  /* 0x00000000ff037431 */ /* 0x000fe200000001ff */
[----:B------:R-:W1:Y:S01]  /*00d0*/  LDCU.64 UR12, c[0x0][0x358] ;  /* 0x00006b00ff0c77ac */ /* 0x000e620008000a00 */
[----:B0-----:R-:W-:-:S09]  /*00e0*/  UISETP.GE.AND UP0, UPT, UR5, 0x1, UPT ;  /* 0x000000010500788c */ /* 0x001fd2000bf06270 */
[----:B-1----:R-:W-:Y:S05]  /*00f0*/  BRA.U !UP0, `(.L_x_16) ;  /* 0x00000011080c7547 */ /* 0x002fea000b800000 */
[----:B------:R-:W-:Y:S02]  /*0100*/  UISETP.NE.AND UP0, UPT, UR5, 0x1, UPT ;  /* 0x000000010500788c */ /* 0x000fe4000bf05270 */
[----:B------:R-:W-:Y:S01]  /*0110*/  IMAD R0, R2, UR5, RZ ;  /* 0x0000000502007c24 */ /* 0x000fe2000f8e02ff */
[----:B------:R-:W-:Y:S01]  /*0120*/  MOV R3, RZ ;  /* 0x000000ff00037202 */ /* 0x000fe20000000f00 */
[----:B------:R-:W-:-:S05]  /*0130*/  UMOV UR4, URZ ;  /* 0x000000ff00047c82 */ /* 0x000fca0008000000 */
[----:B------:R-:W-:Y:S05]  /*0140*/  BRA.U !UP0, `(.L_x_17) ;  /* 0x0000000908a47547 */ /* 0x000fea000b800000 */
[----:B------:R-:W0:Y:S01]  /*0150*/  LDCU.128 UR8, c[0x0][0x380] ;  /* 0x00007000ff0877ac */ /* 0x000e220008000c00 */
[----:B------:R-:W-:Y:S02]  /*0160*/  MOV R3, RZ ;  /* 0x000000ff00037202 */ /* 0x000fe40000000f00 */
[----:B------:R-:W-:Y:S01]  /*0170*/  MOV R4, R0 ;  /* 0x0000000000047202 */ /* 0x000fe20000000f00 */
[----:B------:R-:W-:Y:S02]  /*0180*/  ULOP3.LUT UR4, UR5, 0x7ffffffe, URZ, 0xc0, !UPT ;  /* 0x7ffffffe05047892 */ /* 0x000fe4000f8ec0ff */
[----:B0-----:R-:W-:Y:S02]  /*0190*/  UIADD3 UR7, UP0, UPT, UR10, 0x4, URZ ;  /* 0x000000040a077890 */ /* 0x001fe4000ff1e0ff */
[----:B------:R-:W-:Y:S02]  /*01a0*/  UIADD3 UR5, UP1, UPT, UR8, 0x4, URZ ;  /* 0x0000000408057890 */ /* 0x000fe4000ff3e0ff */
[----:B------:R-:W-:-:S02]  /*01b0*/  UIADD3 UR10, UPT, UPT, -UR4, URZ, URZ ;  /* 0x000000ff040a7290 */ /* 0x000fc4000fffe1ff */
[----:B------:R-:W-:Y:S02]  /*01c0*/  UIADD3.X UR8, UPT, UPT, URZ, UR11, URZ, UP0, !UPT ;  /* 0x0000000bff087290 */ /* 0x000fe400087fe4ff */
[----:B------:R-:W-:-:S12]  /*01d0*/  UIADD3.X UR6, UPT, UPT, URZ, UR9, URZ, UP1, !UPT ;  /* 0x00000009ff067290 */ /* 0x000fd80008ffe4ff */
.L_x_23:
[----:B------:R-:W-:Y:S02]  /*01e0*/  MOV R8, UR5 ;  /* 0x0000000500087c02 */ /* 0x000fe40008000f00 */
[----:B------:R-:W-:Y:S02]  /*01f0*/  MOV R9, UR6 ;  /* 0x0000000600097c02 */ /* 0x000fe40008000f00 */
[----:B------:R-:W-:Y:S02]  /*0200*/  MOV R6, UR7 ;  /* 0x0000000700067c02 */ /* 0x000fe40008000f00 */
[----:B------:R-:W-:Y:S01]  /*0210*/  MOV R7, UR8 ;  /* 0x0000000800077c02 */ /* 0x000fe20008000f00 */
[----:B------:R-:W-:-:S04]  /*0220*/  IMAD.WIDE R10, R4, 0x4, R8 ;  /* 0x00000004040a7825 */ /* 0x000fc800078e0208 */
[----:B------:R-:W-:Y:S02]  /*0230*/  IMAD.WIDE R8, R4, 0x4, R6 ;  /* 0x0000000404087825 */ /* 0x000fe400078e0206 */
[----:B------:R-:W2:Y:S04]  /*0240*/  LDG.E R6, desc[UR12][R10.64+-0x4] ;  /* 0xfffffc0c0a067981 */ /* 0x000ea8000c1e1900 */
[----:B------:R-:W2:Y:S04]  /*0250*/  LDG.E R5, desc[UR12][R8.64+-0x4] ;  /* 0xfffffc0c08057981 */ /* 0x000ea8000c1e1900 */
[----:B------:R-:W3:Y:S04]  /*0260*/  LDG.E R7, desc[UR12][R10.64] ;  /* 0x0000000c0a077981 */ /* 0x000ee8000c1e1900 */
[----:B------:R-:W3:Y:S01]  /*0270*/  LDG.E R12, desc[UR12][R8.64] ;  /* 0x0000000c080c7981 */ /* 0x000ee2000c1e1900 */
[----:B------:R-:W-:Y:S01]  /*0280*/  UIADD3 UR10, UPT, UPT, UR10, 0x2, URZ ;  /* 0x000000020a0a7890 */ /* 0x000fe2000fffe0ff */
[----:B------:R-:W-:Y:S03]  /*0290*/  BSSY.RECONVERGENT B0, `(.L_x_18) ;  /* 0x0000049000007945 */ /* 0x000fe60003800200 */
[----:B------:R-:W-:Y:S01]  /*02a0*/  UISETP.NE.AND UP0, UPT, UR10, URZ, UPT ;  /* 0x000000ff0a00728c */ /* 0x000fe2000bf05270 */
[----:B--2---:R-:W-:-:S05]  /*02b0*/  FADD R6, R6, -R5 ;  /* 0x8000000506067221 */ /* 0x004fca0000000000 */
[----:B------:R-:W-:Y:S01]  /*02c0*/  FSETP.NEU.AND P0, PT, R6, 1, PT ;  /* 0x3f8000000600780b */ /* 0x000fe20003f0d000 */
[----:B---3--:R-:W-:Y:S01]  /*02d0*/  FADD R5, R7, -R12 ;  /* 0x8000000c07057221 */ /* 0x008fe20000000000 */
[----:B------:R-:W-:-:S04]  /*02e0*/  HFMA2 R12, -RZ, RZ, 1.875, 0 ;  /* 0x3f800000ff0c7431 */ /* 0x000fc800000001ff */
[----:B------:R-:W-:-:S07]  /*02f0*/  FSETP.NEU.AND P1, PT, R5, 1, PT ;  /* 0x3f8000000500780b */ /* 0x000fce0003f2d000 */
[----:B------:R-:W-:Y:S06]  /*0300*/  @!P0 BRA `(.L_x_19) ;  /* 0x0000000400048947 */ /* 0x000fec0003800000 */
[----:B------:R-:W-:-:S13]  /*0310*/  FSETP.NAN.AND P0, PT, |R6|, |R6|, PT ;  /* 0x400000060600720b */ /* 0x000fda0003f08200 */
[----:B------:R-:W-:Y:S01]  /*0320*/  @P0 FADD R12, R6, 2 ;  /* 0x40000000060c0421 */ /* 0x000fe20000000000 */
[----:B------:R-:W-:Y:S06]  /*0330*/  @P0 BRA `(.L_x_19) ;  /* 0x0000000000f80947 */ /* 0x000fec0003800000 */
[C---:B------:R-:W-:Y:S01]  /*0340*/  FMUL R7, |R6|.reuse, 16777216 ;  /* 0x4b80000006077820 */ /* 0x040fe20000400200 */
[----:B------:R-:W-:Y:S02]  /*0350*/  FSETP.GEU.AND P0, PT, |R6|, 1.175494350822287508e-38, PT ;  /* 0x008000000600780b */ /* 0x000fe40003f0e200 */
[----:B------:R-:W-:Y:S02]  /*0360*/  MOV R15, 0x3a2c32e4 ;  /* 0x3a2c32e4000f7802 */ /* 0x000fe40000000f00 */
[----:B------:R-:W-:-:S04]  /*0370*/  FSEL R7, R7, |R6|, !P0 ;  /* 0x4000000607077208 */ /* 0x000fc80004000000 */
[----:B------:R-:W-:-:S04]  /*0380*/  IADD3 R8, PT, PT, R7, -0x3f3504f3, RZ ;  /* 0xc0cafb0d07087810 */ /* 0x000fc80007ffe0ff */
[----:B------:R-:W-:-:S04]  /*0390*/  LOP3.LUT R8, R8, 0xff800000, RZ, 0xc0, !PT ;  /* 0xff80000008087812 */ /* 0x000fc800078ec0ff */
[-C--:B------:R-:W-:Y:S02]  /*03a0*/  IADD3 R7, PT, PT, R7, -R8.reuse, RZ ;  /* 0x8000000807077210 */ /* 0x080fe40007ffe0ff */
[----:B------:R-:W-:-:S03]  /*03b0*/  I2FP.F32.S32 R8, R8 ;  /* 0x0000000800087245 */ /* 0x000fc60000201400 */
[C---:B------:R-:W-:Y:S01]  /*03c0*/  FADD R10, R7.reuse, 1 ;  /* 0x3f800000070a7421 */ /* 0x040fe20000000000 */
[----:B------:R-:W-:Y:S01]  /*03d0*/  FADD R9, R7, -1 ;  /* 0xbf80000007097421 */ /* 0x000fe20000000000 */
[----:B------:R-:W-:Y:S02]  /*03e0*/  FSEL R7, RZ, -24, P0 ;  /* 0xc1c00000ff077808 */ /* 0x000fe40000000000 */
[----:B------:R-:W-:Y:S01]  /*03f0*/  FSETP.NEU.AND P0, PT, |R6|, +INF , PT ;  /* 0x7f8000000600780b */ /* 0x000fe20003f0d200 */
[----:B------:R-:W-:Y:S01]  /*0400*/  FADD R11, R9, R9 ;  /* 0x00000009090b7221 */ /* 0x000fe20000000000 */
[----:B------:R-:W0:Y:S01]  /*0410*/  MUFU.RCP R10, R10 ;  /* 0x0000000a000a7308 */ /* 0x000e220000001000 */
[----:B------:R-:W-:Y:S01]  /*0420*/  FFMA R8, R8, 1.1920928955078125e-07, R7 ;  /* 0x3400000008087823 */ /* 0x000fe20000000007 */
[----:B------:R-:W-:-:S13]  /*0430*/  FSETP.NEU.AND P0, PT, R6, RZ, P0 ;  /* 0x000000ff0600720b */ /* 0x000fda000070d000 */
[----:B------:R-:W-:Y:S01]  /*0440*/  @!P0 FADD R6, R6, R6 ;  /* 0x0000000606068221 */ /* 0x000fe20000000000 */
[----:B0-----:R-:W-:-:S04]  /*0450*/  FMUL R11, R10, R11 ;  /* 0x0000000b0a0b7220 */ /* 0x001fc80000400000 */
[----:B------:R-:W-:Y:S01]  /*0460*/  FADD R13, R9, -R11 ;  /* 0x8000000b090d7221 */ /* 0x000fe20000000000 */
[C---:B------:R-:W-:Y:S01]  /*0470*/  FMUL R12, R11.reuse, R11 ;  /* 0x0000000b0b0c7220 */ /* 0x040fe20000400000 */
[----:B------:R-:W-:Y:S02]  /*0480*/  FFMA R7, R11, 1.4426950216293334961, R8 ;  /* 0x3fb8aa3b0b077823 */ /* 0x000fe40000000008 */
[----:B------:R-:W-:Y:S01]  /*0490*/  FADD R14, R13, R13 ;  /* 0x0000000d0d0e7221 */ /* 0x000fe20000000000 */
[----:B------:R-:W-:Y:S01]  /*04a0*/  FFMA R13, R12, R15, 0.0032181653659790754318 ;  /* 0x3b52e7db0c0d7423 */ /* 0x000fe2000000000f */
[----:B------:R-:W-:Y:S02]  /*04b0*/  FADD R8, R8, -R7 ;  /* 0x8000000708087221 */ /* 0x000fe40000000000 */
[----:B------:R-:W-:Y:S01]  /*04c0*/  FFMA R9, R9, -R11, R14 ;  /* 0x8000000b09097223 */ /* 0x000fe2000000000e */
[----:B------:R-:W-:Y:S01]  /*04d0*/  FFMA R13, R12, R13, 0.018033718690276145935 ;  /* 0x3c93bb730c0d7423 */ /* 0x000fe2000000000d */
[----:B------:R-:W-:-:S02]  /*04e0*/  FFMA R8, R11, 1.4426950216293334961, R8 ;  /* 0x3fb8aa3b0b087823 */ /* 0x000fc40000000008 */
[----:B------:R-:W-:Y:S01]  /*04f0*/  FMUL R9, R10, R9 ;  /* 0x000000090a097220 */ /* 0x000fe20000400000 */
[----:B------:R-:W-:-:S03]  /*0500*/  FFMA R13, R12, R13, 0.12022458761930465698 ;  /* 0x3df6384f0c0d7423 */ /* 0x000fc6000000000d */
[----:B------:R-:W-:Y:S01]  /*0510*/  FFMA R8, R9, 1.4426950216293334961, R8 ;  /* 0x3fb8aa3b09087823 */ /* 0x000fe20000000008 */
[----:B------:R-:W-:-:S03]  /*0520*/  FMUL R12, R12, R13 ;  /* 0x0000000d0c0c7220 */ /* 0x000fc60000400000 */
[----:B------:R-:W-:Y:S01]  /*0530*/  FFMA R10, R11, 1.9251366722983220825e-08, R8 ;  /* 0x32a55e340b0a7823 */ /* 0x000fe20000000008 */
[----:B------:R-:W-:-:S04]  /*0540*/  FMUL R8, R12, 3 ;  /* 0x404000000c087820 */ /* 0x000fc80000400000 */
[----:B------:R-:W-:-:S04]  /*0550*/  FFMA R9, R9, R8, R10 ;  /* 0x0000000809097223 */ /* 0x000fc8000000000a */
[----:B------:R-:W-:-:S04]  /*0560*/  FFMA R12, R11, R12, R9 ;  /* 0x0000000c0b0c7223 */ /* 0x000fc80000000009 */
[----:B------:R-:W-:-:S04]  /*0570*/  FADD R8, R7, R12 ;  /* 0x0000000c07087221 */ /* 0x000fc80000000000 */
[----:B------:R-:W-:Y:S01]  /*0580*/  FMUL R9, R8, 2 ;  /* 0x4000000008097820 */ /* 0x000fe20000400000 */
[----:B------:R-:W-:-:S03]  /*0590*/  FADD R7, -R7, R8 ;  /* 0x0000000807077221 */ /* 0x000fc60000000100 */
[----:B------:R-:W0:Y:S01]  /*05a0*/  FRND R10, R9 ;  /* 0x00000009000a7307 */ /* 0x000e220000201000 */
[----:B------:R-:W-:Y:S01]  /*05b0*/  FADD R7, R12, -R7 ;  /* 0x800000070c077221 */ /* 0x000fe20000000000 */
[----:B------:R-:W-:Y:S01]  /*05c0*/  FFMA R8, R8, 2, -R9 ;  /* 0x4000000008087823 */ /* 0x000fe20000000809 */
[----:B------:R-:W-:Y:S01]  /*05d0*/  HFMA2 R12, -RZ, RZ, 0.64013671875, -15.109375 ;  /* 0x391fcb8eff0c7431 */ /* 0x000fe200000001ff */
[----:B------:R-:W-:Y:S02]  /*05e0*/  FSETP.GT.AND P3, PT, |R9|, 152, PT ;  /* 0x431800000900780b */ /* 0x000fe40003f64200 */
[----:B------:R-:W-:Y:S02]  /*05f0*/  FFMA R8, R7, 2, R8 ;  /* 0x4000000007087823 */ /* 0x000fe40000000008 */
[----:B------:R-:W1:Y:S01]  /*0600*/  F2I.NTZ R11, R9 ;  /* 0x00000009000b7305 */ /* 0x000e620000203100 */
[----:B0-----:R-:W-:Y:S01]  /*0610*/  FADD R7, R9, -R10 ;  /* 0x8000000a09077221 */ /* 0x001fe20000000000 */
[----:B------:R-:W-:-:S03]  /*0620*/  FSETP.GT.AND P2, PT, R10, RZ, PT ;  /* 0x000000ff0a00720b */ /* 0x000fc60003f44000 */
[----:B------:R-:W-:-:S04]  /*0630*/  FADD R7, R7, R8 ;  /* 0x0000000807077221 */ /* 0x000fc80000000000 */
[----:B------:R-:W-:-:S04]  /*0640*/  FFMA R8, R7, R12, 0.0013391353422775864601 ;  /* 0x3aaf85ed07087423 */ /* 0x000fc8000000000c */
[----:B------:R-:W-:-:S04]  /*0650*/  FFMA R8, R7, R8, 0.0096188392490148544312 ;  /* 0x3c1d985607087423 */ /* 0x000fc80000000008 */
[----:B------:R-:W-:-:S04]  /*0660*/  FFMA R8, R7, R8, 0.055503588169813156128 ;  /* 0x3d6357bb07087423 */ /* 0x000fc80000000008 */
[----:B------:R-:W-:Y:S01]  /*0670*/  FFMA R10, R7, R8, 0.24022644758224487305 ;  /* 0x3e75fdec070a7423 */ /* 0x000fe20000000008 */
[----:B------:R-:W-:Y:S02]  /*0680*/  SEL R8, RZ, 0x83000000, P2 ;  /* 0x83000000ff087807 */ /* 0x000fe40001000000 */
[----:B------:R-:W-:Y:S01]  /*0690*/  FSETP.GEU.AND P2, PT, R9, RZ, PT ;  /* 0x000000ff0900720b */ /* 0x000fe20003f4e000 */
[----:B------:R-:W-:Y:S01]  /*06a0*/  FFMA R12, R7, R10, 0.69314718246459960938 ;  /* 0x3f317218070c7423 */ /* 0x000fe2000000000a */
[----:B------:R-:W-:Y:S02]  /*06b0*/  IADD3 R10, PT, PT, R8, 0x7f000000, RZ ;  /* 0x7f000000080a7810 */ /* 0x000fe40007ffe0ff */
[----:B-1----:R-:W-:Y:S01]  /*06c0*/  LEA R11, R11, -R8, 0x17 ;  /* 0x800000080b0b7211 */ /* 0x002fe200078eb8ff */
[----:B------:R-:W-:Y:S01]  /*06d0*/  FFMA R7, R7, R12, 1 ;  /* 0x3f80000007077423 */ /* 0x000fe2000000000c */
[----:B------:R-:W-:-:S03]  /*06e0*/  FSEL R12, RZ, +INF , !P2 ;  /* 0x7f800000ff0c7808 */ /* 0x000fc60005000000 */
[----:B------:R-:W-:-:S04]  /*06f0*/  FMUL R10, R10, R7 ;  /* 0x000000070a0a7220 */ /* 0x000fc80000400000 */
[----:B------:R-:W-:Y:S01]  /*0700*/  @!P3 FMUL R12, R11, R10 ;  /* 0x0000000a0b0cb220 */ /* 0x000fe20000400000 */
[----:B------:R-:W-:-:S07]  /*0710*/  @!P0 LOP3.LUT R12, R6, 0x7fffffff, RZ, 0xc0, !PT ;  /* 0x7fffffff060c8812 */ /* 0x000fce00078ec0ff */
.L_x_19:
[----:B------:R-:W-:Y:S05]  /*0720*/  BSYNC.RECONVERGENT B0 ;  /* 0x0000000000007941 */ /* 0x000fea0003800200 */
.L_x_18:
[----:B------:R-:W-:Y:S01]  /*0730*/  BSSY.RECONVERGENT B0, `(.L_x_20) ;  /* 0x0000047000007945 */ /* 0x000fe20003800200 */
[----:B------:R-:W-:Y:S01]  /*0740*/  MOV R6, 0x3f800000 ;  /* 0x3f80000000067802 */ /* 0x000fe20000000f00 */
[----:B------:R-:W-:Y:S02]  /*0750*/  FADD R3, R12, R3 ;  /* 0x000000030c037221 */ /* 0x000fe40000000000 */
[----:B------:R-:W-:Y:S05]  /*0760*/  @!P1 BRA `(.L_x_21) ;  /* 0x00000004000c9947 */ /* 0x000fea0003800000 */
[----:B------:R-:W-:-:S13]  /*0770*/  FSETP.NAN.AND P0, PT, |R5|, |R5|, PT ;  /* 0x400000050500720b */ /* 0x000fda0003f08200 */
[----:B------:R-:W-:Y:S05]  /*0780*/  @P0 BRA `(.L_x_22) ;  /* 0x0000000400000947 */ /* 0x000fea0003800000 */
[C---:B------:R-:W-:Y:S01]  /*0790*/  FMUL R6, |R5|.reuse, 16777216 ;  /* 0x4b80000005067820 */ /* 0x040fe20000400200 */
[C---:B------:R-:W-:Y:S01]  /*07a0*/  FSETP.GEU.AND P0, PT, |R5|.reuse, 1.175494350822287508e-38, PT ;  /* 0x008000000500780b */ /* 0x040fe20003f0e200 */
[----:B------:R-:W-:Y:S01]  /*07b0*/  HFMA2 R14, -RZ, RZ, 0.771484375, 0.21533203125 ;  /* 0x3a2c32e4ff0e7431 */ /* 0x000fe200000001ff */
[----:B------:R-:W-:Y:S02]  /*07c0*/  FSETP.NEU.AND P3, PT, R5, RZ, PT ;  /* 0x000000ff0500720b */ /* 0x000fe40003f6d000 */
[----:B------:R-:W-:-:S04]  /*07d0*/  FSEL R6, R6, |R5|, !P0 ;  /* 0x4000000506067208 */ /* 0x000fc80004000000 */
[----:B------:R-:W-:-:S04]  /*07e0*/  IADD3 R7, PT, PT, R6, -0x3f3504f3, RZ ;  /* 0xc0cafb0d06077810 */ /* 0x000fc80007ffe0ff */
[----:B------:R-:W-:-:S04]  /*07f0*/  LOP3.LUT R7, R7, 0xff800000, RZ, 0xc0, !PT ;  /* 0xff80000007077812 */ /* 0x000fc800078ec0ff */
[-C--:B------:R-:W-:Y:S02]  /*0800*/  IADD3 R6, PT, PT, R6, -R7.reuse, RZ ;  /* 0x8000000706067210 */ /* 0x080fe40007ffe0ff */
[----:B------:R-:W-:-:S03]  /*0810*/  I2FP.F32.S32 R7, R7 ;  /* 0x0000000700077245 */ /* 0x000fc60000201400 */
[C---:B------:R-:W-:Y:S01]  /*0820*/  FADD R9, R6.reuse, 1 ;  /* 0x3f80000006097421 */ /* 0x040fe20000000000 */
[----:B------:R-:W-:Y:S01]  /*0830*/  FADD R8, R6, -1 ;  /* 0xbf80000006087421 */ /* 0x000fe20000000000 */
[----:B------:R-:W-:-:S03]  /*0840*/  FSEL R6, RZ, -24, P0 ;  /* 0xc1c00000ff067808 */ /* 0x000fc60000000000 */
[----:B------:R-:W-:Y:S01]  /*0850*/  FADD R10, R8, R8 ;  /* 0x00000008080a7221 */ /* 0x000fe20000000000 */
[----:B------:R-:W0:Y:S01]  /*0860*/  MUFU.RCP R9, R9 ;  /* 0x0000000900097308 */ /* 0x000e220000001000 */
[----:B------:R-:W-:Y:S02]  /*0870*/  FFMA R7, R7, 1.1920928955078125e-07, R6 ;  /* 0x3400000007077823 */ /* 0x000fe40000000006 */
        /* <DEDUP_REMOVED lines=24> */
[----:B------:R-:W-:Y:S02]  /*0a00*/  MOV R11, 0x391fcb8e ;  /* 0x391fcb8e000b7802 */ /* 0x000fe40000000f00 */
[----:B------:R-:W-:Y:S01]  /*0a10*/  FSETP.GT.AND P1, PT, |R8|, 152, PT ;  /* 0x431800000800780b */ /* 0x000fe20003f24200 */
[----:B------:R-:W-:Y:S01]  /*0a20*/  FFMA R7, R6, 2, R7 ;  /* 0x4000000006077823 */ /* 0x000fe20000000007 */
[C---:B------:R-:W-:Y:S01]  /*0a30*/  FSETP.GEU.AND P2, PT, R8.reuse, RZ, PT ;  /* 0x000000ff0800720b */ /* 0x040fe20003f4e000 */
[----:B------:R-:W1:Y:S01]  /*0a40*/  F2I.NTZ R10, R8 ;  /* 0x00000008000a7305 */ /* 0x000e620000203100 */
[----:B0-----:R-:W-:Y:S01]  /*0a50*/  FADD R6, R8, -R9 ;  /* 0x8000000908067221 */ /* 0x001fe20000000000 */
[----:B------:R-:W-:-:S03]  /*0a60*/  FSETP.GT.AND P0, PT, R9, RZ, PT ;  /* 0x000000ff0900720b */ /* 0x000fc60003f04000 */
[----:B------:R-:W-:-:S04]  /*0a70*/  FADD R6, R6, R7 ;  /* 0x0000000706067221 */ /* 0x000fc80000000000 */
[----:B------:R-:W-:-:S04]  /*0a80*/  FFMA R7, R6, R11, 0.0013391353422775864601 ;  /* 0x3aaf85ed06077423 */ /* 0x000fc8000000000b */
[----:B------:R-:W-:-:S04]  /*0a90*/  FFMA R7, R6, R7, 0.0096188392490148544312 ;  /* 0x3c1d985606077423 */ /* 0x000fc80000000007 */
[----:B------:R-:W-:-:S04]  /*0aa0*/  FFMA R7, R6, R7, 0.055503588169813156128 ;  /* 0x3d6357bb06077423 */ /* 0x000fc80000000007 */
[C---:B------:R-:W-:Y:S01]  /*0ab0*/  FFMA R9, R6.reuse, R7, 0.24022644758224487305 ;  /* 0x3e75fdec06097423 */ /* 0x040fe20000000007 */
[----:B------:R-:W-:Y:S02]  /*0ac0*/  SEL R7, RZ, 0x83000000, P0 ;  /* 0x83000000ff077807 */ /* 0x000fe40000000000 */
[----:B------:R-:W-:Y:S01]  /*0ad0*/  FSETP.NEU.AND P0, PT, |R5|, +INF , PT ;  /* 0x7f8000000500780b */ /* 0x000fe20003f0d200 */
[----:B------:R-:W-:Y:S01]  /*0ae0*/  FFMA R9, R6, R9, 0.69314718246459960938 ;  /* 0x3f31721806097423 */ /* 0x000fe20000000009 */
[----:B-1----:R-:W-:Y:S02]  /*0af0*/  LEA R10, R10, -R7, 0x17 ;  /* 0x800000070a0a7211 */ /* 0x002fe400078eb8ff */
[----:B------:R-:W-:Y:S01]  /*0b00*/  IADD3 R7, PT, PT, R7, 0x7f000000, RZ ;  /* 0x7f00000007077810 */ /* 0x000fe20007ffe0ff */
[----:B------:R-:W-:Y:S01]  /*0b10*/  FFMA R8, R6, R9, 1 ;  /* 0x3f80000006087423 */ /* 0x000fe20000000009 */
[----:B------:R-:W-:-:S03]  /*0b20*/  FSEL R6, RZ, +INF , !P2 ;  /* 0x7f800000ff067808 */ /* 0x000fc60005000000 */
[----:B------:R-:W-:-:S04]  /*0b30*/  FMUL R7, R7, R8 ;  /* 0x0000000807077220 */ /* 0x000fc80000400000 */
[----:B------:R-:W-:Y:S01]  /*0b40*/  @!P1 FMUL R6, R10, R7 ;  /* 0x000000070a069220 */ /* 0x000fe20000400000 */
[----:B------:R-:W-:Y:S06]  /*0b50*/  @P0 BRA P3, `(.L_x_21) ;  /* 0x0000000000100947 */ /* 0x000fec0001800000 */
[----:B------:R-:W-:-:S05]  /*0b60*/  FADD R5, R5, R5 ;  /* 0x0000000505057221 */ /* 0x000fca0000000000 */
[----:B------:R-:W-:Y:S01]  /*0b70*/  LOP3.LUT R6, R5, 0x7fffffff, RZ, 0xc0, !PT ;  /* 0x7fffffff05067812 */ /* 0x000fe200078ec0ff */
[----:B------:R-:W-:Y:S06]  /*0b80*/  BRA `(.L_x_21) ;  /* 0x0000000000047947 */ /* 0x000fec0003800000 */
.L_x_22:
[----:B------:R-:W-:-:S07]  /*0b90*/  FADD R6, R5, 2 ;  /* 0x4000000005067421 */ /* 0x000fce0000000000 */
.L_x_21:
[----:B------:R-:W-:Y:S05]  /*0ba0*/  BSYNC.RECONVERGENT B0 ;  /* 0x0000000000007941 */ /* 0x000fea0003800200 */
.L_x_20:
[----:B------:R-:W-:Y:S01]  /*0bb0*/  FADD R3, R3, R6 ;  /* 0x0000000603037221 */ /* 0x000fe20000000000 */
[----:B------:R-:W-:Y:S01]  /*0bc0*/  IADD3 R4, PT, PT, R4, 0x2, RZ ;  /* 0x0000000204047810 */ /* 0x000fe20007ffe0ff */
[----:B------:R-:W-:Y:S06]  /*0bd0*/  BRA.U UP0, `(.L_x_23) ;  /* 0xfffffff500807547 */ /* 0x000fec000b83ffff */
.L_x_17:
[----:B------:R-:W0:Y:S02]  /*0be0*/  LDCU UR5, c[0x0][0x39c] ;  /* 0x00007380ff0577ac */ /* 0x000e240008000800 */
[----:B0-----:R-:W-:-:S04]  /*0bf0*/  ULOP3.LUT UR6, UR5, 0x1, URZ, 0xc0, !UPT ;  /* 0x0000000105067892 */ /* 0x001fc8000f8ec0ff */
[----:B------:R-:W-:-:S09]  /*0c00*/  UISETP.NE.U32.AND UP0, UPT, UR6, 0x1, UPT ;  /* 0x000000010600788c */ /* 0x000fd2000bf05070 */
[----:B------:R-:W-:Y:S05]  /*0c10*/  BRA.U UP0, `(.L_x_16) ;  /* 0x0000000500447547 */ /* 0x000fea000b800000 */
[----:B------:R-:W0:Y:S01]  /*0c20*/  LDC.64 R6, c[0x0][0x388] ;  /* 0x0000e200ff067b82 */ /* 0x000e220000000a00 */
[----:B------:R-:W-:-:S07]  /*0c30*/  IADD3 R9, PT, PT, R0, UR4, RZ ;  /* 0x0000000400097c10 */ /* 0x000fce000fffe0ff */
[----:B------:R-:W1:Y:S01]  /*0c40*/  LDC.64 R4, c[0x0][0x380] ;  /* 0x0000e000ff047b82 */ /* 0x000e620000000a00 */
[----:B0-----:R-:W-:-:S06]  /*0c50*/  IMAD.WIDE R6, R9, 0x4, R6 ;  /* 0x0000000409067825 */ /* 0x001fcc00078e0206 */
[----:B------:R-:W2:Y:S01]  /*0c60*/  LDG.E R7, desc[UR12][R6.64] ;  /* 0x0000000c06077981 */ /* 0x000ea2000c1e1900 */
[----:B-1----:R-:W-:-:S05]  /*0c70*/  IMAD.WIDE R4, R9, 0x4, R4 ;  /* 0x0000000409047825 */ /* 0x002fca00078e0204 */
[----:B------:R-:W2:Y:S01]  /*0c80*/  LDG.E R0, desc[UR12][R4.64] ;  /* 0x0000000c04007981 */ /* 0x000ea2000c1e1900 */
[----:B------:R-:W-:Y:S01]  /*0c90*/  BSSY.RECONVERGENT B0, `(.L_x_24) ;  /* 0x0000048000007945 */ /* 0x000fe20003800200 */
[----:B------:R-:W-:Y:S02]  /*0ca0*/  HFMA2 R8, -RZ, RZ, 1.875, 0 ;  /* 0x3f800000ff087431 */ /* 0x000fe400000001ff */
[----:B--2---:R-:W-:-:S05]  /*0cb0*/  FADD R0, R0, -R7 ;  /* 0x8000000700007221 */ /* 0x004fca0000000000 */
[----:B------:R-:W-:-:S13]  /*0cc0*/  FSETP.NEU.AND P0, PT, R0, 1, PT ;  /* 0x3f8000000000780b */ /* 0x000fda0003f0d000 */
[----:B------:R-:W-:Y:S05]  /*0cd0*/  @!P0 BRA `(.L_x_25) ;  /* 0x00000004000c8947 */ /* 0x000fea0003800000 */
[----:B------:R-:W-:-:S13]  /*0ce0*/  FSETP.NAN.AND P0, PT, |R0|, |R0|, PT ;  /* 0x400000000000720b */ /* 0x000fda0003f08200 */
[----:B------:R-:W-:Y:S05]  /*0cf0*/  @P0 BRA `(.L_x_26) ;  /* 0x0000000400000947 */ /* 0x000fea0003800000 */
[C---:B------:R-:W-:Y:S01]  /*0d00*/  FMUL R5, |R0|.reuse, 16777216 ;  /* 0x4b80000000057820 */ /* 0x040fe20000400200 */
[C---:B------:R-:W-:Y:S02]  /*0d10*/  FSETP.GEU.AND P0, PT, |R0|.reuse, 1.175494350822287508e-38, PT ;  /* 0x008000000000780b */ /* 0x040fe40003f0e200 */
[----:B------:R-:W-:Y:S02]  /*0d20*/  MOV R10, 0x3a2c32e4 ;  /* 0x3a2c32e4000a7802 */ /* 0x000fe40000000f00 */
[----:B------:R-:W-:Y:S02]  /*0d30*/  FSEL R5, R5, |R0|, !P0 ;  /* 0x4000000005057208 */ /* 0x000fe40004000000 */
[----:B------:R-:W-:Y:S02]  /*0d40*/  FSETP.NEU.AND P3, PT, R0, RZ, PT ;  /* 0x000000ff0000720b */ /* 0x000fe40003f6d000 */
        /* <DEDUP_REMOVED lines=12> */
[CC--:B------:R-:W-:Y:S01]  /*0e10*/  FMUL R5, R9.reuse, R9.reuse ;  /* 0x0000000909057220 */ /* 0x0c0fe20000400000 */
[----:B------:R-:W-:Y:S02]  /*0e20*/  FFMA R13, R9, 1.4426950216293334961, R4 ;  /* 0x3fb8aa3b090d7823 */ /* 0x000fe40000000004 */
[----:B------:R-:W-:Y:S01]  /*0e30*/  FADD R11, R8, R8 ;  /* 0x00000008080b7221 */ /* 0x000fe20000000000 */
[C---:B------:R-:W-:Y:S01]  /*0e40*/  FFMA R8, R5.reuse, R10, 0.0032181653659790754318 ;  /* 0x3b52e7db05087423 */ /* 0x040fe2000000000a */
        /* <DEDUP_REMOVED lines=11> */
[----:B------:R-:W-:Y:S01]  /*0f00*/  FFMA R8, R9, R8, R5 ;  /* 0x0000000809087223 */ /* 0x000fe20000000005 */
[----:B------:R-:W-:-:S03]  /*0f10*/  HFMA2 R9, -RZ, RZ, 0.64013671875, -15.109375 ;  /* 0x391fcb8eff097431 */ /* 0x000fc600000001ff */
[----:B------:R-:W-:-:S04]  /*0f20*/  FADD R4, R13, R8 ;  /* 0x000000080d047221 */ /* 0x000fc80000000000 */
[----:B------:R-:W-:Y:S01]  /*0f30*/  FMUL R5, R4, 2 ;  /* 0x4000000004057820 */ /* 0x000fe20000400000 */
[----:B------:R-:W-:-:S03]  /*0f40*/  FADD R13, -R13, R4 ;  /* 0x000000040d0d7221 */ /* 0x000fc60000000100 */
[----:B------:R-:W0:Y:S01]  /*0f50*/  FRND R6, R5 ;  /* 0x0000000500067307 */ /* 0x000e220000201000 */
[----:B------:R-:W-:Y:S01]  /*0f60*/  FADD R13, R8, -R13 ;  /* 0x8000000d080d7221 */ /* 0x000fe20000000000 */
[----:B------:R-:W-:Y:S01]  /*0f70*/  FFMA R4, R4, 2, -R5 ;  /* 0x4000000004047823 */ /* 0x000fe20000000805 */
[C---:B------:R-:W-:Y:S02]  /*0f80*/  FSETP.GT.AND P1, PT, |R5|.reuse, 152, PT ;  /* 0x431800000500780b */ /* 0x040fe40003f24200 */
[----:B------:R-:W-:Y:S01]  /*0f90*/  FSETP.GEU.AND P2, PT, R5, RZ, PT ;  /* 0x000000ff0500720b */ /* 0x000fe20003f4e000 */
[----:B------:R-:W-:Y:S02]  /*0fa0*/  FFMA R13, R13, 2, R4 ;  /* 0x400000000d0d7823 */ /* 0x000fe40000000004 */
[----:B------:R-:W1:Y:S01]  /*0fb0*/  F2I.NTZ R7, R5 ;  /* 0x0000000500077305 */ /* 0x000e620000203100 */
[----:B------:R-:W-:Y:S01]  /*0fc0*/  FSEL R8, RZ, +INF , !P2 ;  /* 0x7f800000ff087808 */ /* 0x000fe20005000000 */
[----:B0-----:R-:W-:Y:S01]  /*0fd0*/  FADD R4, R5, -R6 ;  /* 0x8000000605047221 */ /* 0x001fe20000000000 */
[----:B------:R-:W-:-:S03]  /*0fe0*/  FSETP.GT.AND P0, PT, R6, RZ, PT ;  /* 0x000000ff0600720b */ /* 0x000fc60003f04000 */
[----:B------:R-:W-:Y:S01]  /*0ff0*/  FADD R4, R4, R13 ;  /* 0x0000000d04047221 */ /* 0x000fe20000000000 */
[----:B------:R-:W-:Y:S02]  /*1000*/  SEL R6, RZ, 0x83000000, P0 ;  /* 0x83000000ff067807 */ /* 0x000fe40000000000 */
[----:B------:R-:W-:Y:S01]  /*1010*/  FSETP.NEU.AND P0, PT, |R0|, +INF , PT ;  /* 0x7f8000000000780b */ /* 0x000fe20003f0d200 */
[----:B------:R-:W-:Y:S01]  /*1020*/  FFMA R9, R4, R9, 0.0013391353422775864601 ;  /* 0x3aaf85ed04097423 */ /* 0x000fe20000000009 */
[----:B-1----:R-:W-:Y:S02]  /*1030*/  LEA R7, R7, -R6, 0x17 ;  /* 0x8000000607077211 */ /* 0x002fe400078eb8ff */
[----:B------:R-:W-:Y:S01]  /*1040*/  IADD3 R6, PT, PT, R6, 0x7f000000, RZ ;  /* 0x7f00000006067810 */ /* 0x000fe20007ffe0ff */
[----:B------:R-:W-:-:S04]  /*1050*/  FFMA R9, R4, R9, 0.0096188392490148544312 ;  /* 0x3c1d985604097423 */ /* 0x000fc80000000009 */
[----:B------:R-:W-:-:S04]  /*1060*/  FFMA R9, R4, R9, 0.055503588169813156128 ;  /* 0x3d6357bb04097423 */ /* 0x000fc80000000009 */
[----:B------:R-:W-:-:S04]  /*1070*/  FFMA R9, R4, R9, 0.24022644758224487305 ;  /* 0x3e75fdec04097423 */ /* 0x000fc80000000009 */
[----:B------:R-:W-:-:S04]  /*1080*/  FFMA R9, R4, R9, 0.69314718246459960938 ;  /* 0x3f31721804097423 */ /* 0x000fc80000000009 */
[----:B------:R-:W-:-:S04]  /*1090*/  FFMA R9, R4, R9, 1 ;  /* 0x3f80000004097423 */ /* 0x000fc80000000009 */
[----:B------:R-:W-:-:S04]  /*10a0*/  FMUL R6, R6, R9 ;  /* 0x0000000906067220 */ /* 0x000fc80000400000 */
[----:B------:R-:W-:Y:S01]  /*10b0*/  @!P1 FMUL R8, R7, R6 ;  /* 0x0000000607089220 */ /* 0x000fe20000400000 */
[----:B------:R-:W-:Y:S06]  /*10c0*/  @P0 BRA P3, `(.L_x_25) ;  /* 0x0000000000100947 */ /* 0x000fec0001800000 */
[----:B------:R-:W-:-:S05]  /*10d0*/  FADD R0, R0, R0 ;  /* 0x0000000000007221 */ /* 0x000fca0000000000 */
[----:B------:R-:W-:Y:S01]  /*10e0*/  LOP3.LUT R8, R0, 0x7fffffff, RZ, 0xc0, !PT ;  /* 0x7fffffff00087812 */ /* 0x000fe200078ec0ff */
[----:B------:R-:W-:Y:S06]  /*10f0*/  BRA `(.L_x_25) ;  /* 0x0000000000047947 */ /* 0x000fec0003800000 */
.L_x_26:
[----:B------:R-:W-:-:S07]  /*1100*/  FADD R8, R0, 2 ;  /* 0x4000000000087421 */ /* 0x000fce0000000000 */
.L_x_25:
[----:B------:R-:W-:Y:S05]  /*1110*/  BSYNC.RECONVERGENT B0 ;  /* 0x0000000000007941 */ /* 0x000fea0003800200 */
.L_x_24:
[----:B------:R-:W-:-:S07]  /*1120*/  FADD R3, R3, R8 ;  /* 0x0000000803037221 */ /* 0x000fce0000000000 */
.L_x_16:
[----:B------:R-:W-:Y:S01]  /*1130*/  I2FP.F32.S32 R6, UR5 ;  /* 0x0000000500067c45 */ /* 0x000fe20008201400 */
[----:B------:R-:W-:Y:S03]  /*1140*/  BSSY.RECONVERGENT B0, `(.L_x_27) ;  /* 0x000000c000007945 */ /* 0x000fe60003800200 */
        /* <DEDUP_REMOVED lines=8> */
[----:B------:R-:W-:-:S07]  /*11d0*/  MOV R4, 0x11f0 ;  /* 0x000011f000047802 */ /* 0x000fce0000000f00 */
[----:B------:R-:W-:Y:S05]  /*11e0*/  CALL.REL.NOINC `($__internal_1_$__cuda_sm3x_div_rn_noftz_f32_slowpath) ;  /* 0x0000000000187944 */ /* 0x000fea0003c00000 */
[----:B------:R-:W-:-:S07]  /*11f0*/  MOV R7, R0 ;  /* 0x0000000000077202 */ /* 0x000fce0000000f00 */
.L_x_28:
[----:B------:R-:W-:Y:S05]  /*1200*/  BSYNC.RECONVERGENT B0 ;  /* 0x0000000000007941 */ /* 0x000fea0003800200 */
.L_x_27:
[----:B------:R-:W0:Y:S02]  /*1210*/  LDC.64 R4, c[0x0][0x390] ;  /* 0x0000e400ff047b82 */ /* 0x000e240000000a00 */
[----:B0-----:R-:W-:-:S05]  /*1220*/  IMAD.WIDE R2, R2, 0x4, R4 ;  /* 0x0000000402027825 */ /* 0x001fca00078e0204 */
[----:B------:R-:W-:Y:S01]  /*1230*/  STG.E desc[UR12][R2.64], R7 ;  /* 0x0000000702007986 */ /* 0x000fe2000c10190c */
[----:B------:R-:W-:Y:S05]  /*1240*/  EXIT ;  /* 0x000000000000794d */ /* 0x000fea0003800000 */
        .weak           $__internal_1_$__cuda_sm3x_div_rn_noftz_f32_slowpath
        .type           $__internal_1_$__cuda_sm3x_div_rn_noftz_f32_slowpath,@function
        .size           $__internal_1_$__cuda_sm3x_div_rn_noftz_f32_slowpath,(.L_x_42 - $__internal_1_$__cuda_sm3x_div_rn_noftz_f32_slowpath)
$__internal_1_$__cuda_sm3x_div_rn_noftz_f32_slowpath:
[----:B------:R-:W-:Y:S01]  /*1250*/  SHF.R.U32.HI R5, RZ, 0x17, R6 ;  /* 0x00000017ff057819 */ /* 0x000fe20000011606 */
[----:B------:R-:W-:Y:S01]  /*1260*/  BSSY.RECONVERGENT B1, `(.L_x_29) ;  /* 0x0000063000017945 */ /* 0x000fe20003800200 */
[----:B------:R-:W-:Y:S02]  /*1270*/  SHF.R.U32.HI R0, RZ, 0x17, R3 ;  /* 0x00000017ff007819 */ /* 0x000fe40000011603 */
[----:B------:R-:W-:Y:S02]  /*1280*/  LOP3.LUT R5, R5, 0xff, RZ, 0xc0, !PT ;  /* 0x000000ff05057812 */ /* 0x000fe400078ec0ff */
[----:B------:R-:W-:Y:S02]  /*1290*/  LOP3.LUT R10, R0, 0xff, RZ, 0xc0, !PT ;  /* 0x000000ff000a7812 */ /* 0x000fe400078ec0ff */
[----:B------:R-:W-:Y:S02]  /*12a0*/  IADD3 R8, PT, PT, R5, -0x1, RZ ;  /* 0xffffffff05087810 */ /* 0x000fe40007ffe0ff */
[----:B------:R-:W-:-:S02]  /*12b0*/  IADD3 R9, PT, PT, R10, -0x1, RZ ;  /* 0xffffffff0a097810 */ /* 0x000fc40007ffe0ff */
[----:B------:R-:W-:-:S04]  /*12c0*/  ISETP.GT.U32.AND P0, PT, R8, 0xfd, PT ;  /* 0x000000fd0800780c */ /* 0x000fc80003f04070 */
[----:B------:R-:W-:-:S13]  /*12d0*/  ISETP.GT.U32.OR P0, PT, R9, 0xfd, P0 ;  /* 0x000000fd0900780c */ /* 0x000fda0000704470 */
[----:B------:R-:W-:Y:S01]  /*12e0*/  @!P0 MOV R7, RZ ;  /* 0x000000ff00078202 */ /* 0x000fe20000000f00 */
[----:B------:R-:W-:Y:S06]  /*12f0*/  @!P0 BRA `(.L_x_30) ;  /* 0x0000000000608947 */ /* 0x000fec0003800000 */
[----:B------:R-:W-:Y:S02]  /*1300*/  FSETP.GTU.FTZ.AND P0, PT, |R3|, +INF , PT ;  /* 0x7f8000000300780b */ /* 0x000fe40003f1c200 */
[----:B------:R-:W-:Y:S02]  /*1310*/  FSETP.GTU.FTZ.AND P1, PT, |R6|, +INF , PT ;  /* 0x7f8000000600780b */ /* 0x000fe40003f3c200 */
[----:B------:R-:W-:Y:S02]  /*1320*/  MOV R0, R6 ;  /* 0x0000000600007202 */ /* 0x000fe40000000f00 */
        /* <DEDUP_REMOVED lines=16> */
[----:B------:R-:W-:Y:S01]  /*1430*/  @P0 MOV R7, RZ ;  /* 0x000000ff00070202 */ /* 0x000fe20000000f00 */
[----:B------:R-:W-:Y:S01]  /*1440*/  @!P0 FFMA R3, R3, 1.84467440737095516160e+19, RZ ;  /* 0x5f80000003038823 */ /* 0x000fe200000000ff */
[----:B------:R-:W-:Y:S01]  /*1450*/  @!P0 MOV R7, 0xffffffc0 ;  /* 0xffffffc000078802 */ /* 0x000fe20000000f00 */
[----:B------:R-:W-:-:S03]  /*1460*/  @!P1 FFMA R6, R0, 1.84467440737095516160e+19, RZ ;  /* 0x5f80000000069823 */ /* 0x000fc600000000ff */
[----:B------:R-:W-:-:S07]  /*1470*/  @!P1 IADD3 R7, PT, PT, R7, 0x40, RZ ;  /* 0x0000004007079810 */ /* 0x000fce0007ffe0ff */
.L_x_30:
[----:B------:R-:W-:Y:S01]  /*1480*/  LEA R9, R5, 0xc0800000, 0x17 ;  /* 0xc080000005097811 */ /* 0x000fe200078eb8ff */
[----:B------:R-:W-:Y:S03]  /*1490*/  BSSY.RECONVERGENT B2, `(.L_x_35) ;  /* 0x0000036000027945 */ /* 0x000fe60003800200 */
[----:B------:R-:W-:Y:S02]  /*14a0*/  IADD3 R9, PT, PT, -R9, R6, RZ ;  /* 0x0000000609097210 */ /* 0x000fe40007ffe1ff */
[----:B------:R-:W-:Y:S02]  /*14b0*/  IADD3 R6, PT, PT, R10, -0x7f, RZ ;  /* 0xffffff810a067810 */ /* 0x000fe40007ffe0ff */
[----:B------:R-:W0:Y:S01]  /*14c0*/  MUFU.RCP R8, R9 ;  /* 0x0000000900087308 */ /* 0x000e220000001000 */
[----:B------:R-:W-:Y:S02]  /*14d0*/  FADD.FTZ R11, -R9, -RZ ;  /* 0x800000ff090b7221 */ /* 0x000fe40000010100 */
[C---:B------:R-:W-:Y:S01]  /*14e0*/  IMAD R0, R6.reuse, -0x800000, R3 ;  /* 0xff80000006007824 */ /* 0x040fe200078e0203 */
[----:B------:R-:W-:-:S04]  /*14f0*/  IADD3 R6, PT, PT, R6, 0x7f, -R5 ;  /* 0x0000007f06067810 */ /* 0x000fc80007ffe805 */
[----:B------:R-:W-:Y:S01]  /*1500*/  IADD3 R6, PT, PT, R6, R7, RZ ;  /* 0x0000000706067210 */ /* 0x000fe20007ffe0ff */
[----:B0-----:R-:W-:-:S04]  /*1510*/  FFMA R13, R8, R11, 1 ;  /* 0x3f800000080d7423 */ /* 0x001fc8000000000b */
[----:B------:R-:W-:-:S04]  /*1520*/  FFMA R10, R8, R13, R8 ;  /* 0x0000000d080a7223 */ /* 0x000fc80000000008 */
[----:B------:R-:W-:-:S04]  /*1530*/  FFMA R3, R0, R10, RZ ;  /* 0x0000000a00037223 */ /* 0x000fc800000000ff */
[----:B------:R-:W-:-:S04]  /*1540*/  FFMA R8, R11, R3, R0 ;  /* 0x000000030b087223 */ /* 0x000fc80000000000 */
[----:B------:R-:W-:-:S04]  /*1550*/  FFMA R13, R10, R8, R3 ;  /* 0x000000080a0d7223 */ /* 0x000fc80000000003 */
[----:B------:R-:W-:-:S04]  /*1560*/  FFMA R8, R11, R13, R0 ;  /* 0x0000000d0b087223 */ /* 0x000fc80000000000 */
[----:B------:R-:W-:-:S05]  /*1570*/  FFMA R0, R10, R8, R13 ;  /* 0x000000080a007223 */ /* 0x000fca000000000d */
[----:B------:R-:W-:-:S04]  /*1580*/  SHF.R.U32.HI R3, RZ, 0x17, R0 ;  /* 0x00000017ff037819 */ /* 0x000fc80000011600 */
[----:B------:R-:W-:-:S04]  /*1590*/  LOP3.LUT R3, R3, 0xff, RZ, 0xc0, !PT ;  /* 0x000000ff03037812 */ /* 0x000fc800078ec0ff */
[----:B------:R-:W-:-:S04]  /*15a0*/  IADD3 R7, PT, PT, R3, R6, RZ ;  /* 0x0000000603077210 */ /* 0x000fc80007ffe0ff */
[----:B------:R-:W-:-:S04]  /*15b0*/  IADD3 R3, PT, PT, R7, -0x1, RZ ;  /* 0xffffffff07037810 */ /* 0x000fc80007ffe0ff */
        /* <DEDUP_REMOVED lines=15> */
[----:B------:R-:W-:Y:S02]  /*16b0*/  IADD3 R8, PT, PT, R7, 0x20, RZ ;  /* 0x0000002007087810 */ /* 0x000fe40007ffe0ff */
[----:B------:R-:W-:-:S02]  /*16c0*/  LOP3.LUT R5, R5, 0x800000, RZ, 0xfc, !PT ;  /* 0x0080000005057812 */ /* 0x000fc400078efcff */
[----:B------:R-:W-:Y:S02]  /*16d0*/  IADD3 R7, PT, PT, -R7, RZ, RZ ;  /* 0x000000ff07077210 */ /* 0x000fe40007ffe1ff */
[----:B------:R-:W-:Y:S02]  /*16e0*/  SHF.L.U32 R8, R5, R8, RZ ;  /* 0x0000000805087219 */ /* 0x000fe400000006ff */
[----:B------:R-:W-:Y:S02]  /*16f0*/  FSETP.NEU.FTZ.AND P0, PT, R3, R6, PT ;  /* 0x000000060300720b */ /* 0x000fe40003f1d000 */
[----:B------:R-:W-:Y:S02]  /*1700*/  SEL R6, R7, RZ, P2 ;  /* 0x000000ff07067207 */ /* 0x000fe40001000000 */
[----:B------:R-:W-:Y:S02]  /*1710*/  ISETP.NE.AND P1, PT, R8, RZ, P1 ;  /* 0x000000ff0800720c */ /* 0x000fe40000f25270 */
[----:B------:R-:W-:-:S02]  /*1720*/  SHF.R.U32.HI R6, RZ, R6, R5 ;  /* 0x00000006ff067219 */ /* 0x000fc40000011605 */
[----:B------:R-:W-:Y:S02]  /*1730*/  PLOP3.LUT P0, PT, P0, P1, PT, 0xf8, 0x8f ;  /* 0x00000000008f781c */ /* 0x000fe40000703f70 */
[----:B------:R-:W-:Y:S02]  /*1740*/  SHF.R.U32.HI R8, RZ, 0x1, R6 ;  /* 0x00000001ff087819 */ /* 0x000fe40000011606 */
[----:B------:R-:W-:-:S04]  /*1750*/  SEL R3, RZ, 0x1, !P0 ;  /* 0x00000001ff037807 */ /* 0x000fc80004000000 */
[----:B------:R-:W-:-:S04]  /*1760*/  LOP3.LUT R3, R3, 0x1, R8, 0xf8, !PT ;  /* 0x0000000103037812 */ /* 0x000fc800078ef808 */
[----:B------:R-:W-:-:S04]  /*1770*/  LOP3.LUT R3, R3, R6, RZ, 0xc0, !PT ;  /* 0x0000000603037212 */ /* 0x000fc800078ec0ff */
[----:B------:R-:W-:-:S04]  /*1780*/  IADD3 R3, PT, PT, R8, R3, RZ ;  /* 0x0000000308037210 */ /* 0x000fc80007ffe0ff */
[----:B------:R-:W-:Y:S01]  /*1790*/  LOP3.LUT R0, R3, R0, RZ, 0xfc, !PT ;  /* 0x0000000003007212 */ /* 0x000fe200078efcff */
[----:B------:R-:W-:Y:S06]  /*17a0*/  BRA `(.L_x_38) ;  /* 0x0000000000107947 */ /* 0x000fec0003800000 */
.L_x_37:
[----:B------:R-:W-:-:S04]  /*17b0*/  LOP3.LUT R0, R0, 0x80000000, RZ, 0xc0, !PT ;  /* 0x8000000000007812 */ /* 0x000fc800078ec0ff */
[----:B------:R-:W-:Y:S01]  /*17c0*/  LOP3.LUT R0, R0, 0x7f800000, RZ, 0xfc, !PT ;  /* 0x7f80000000007812 */ /* 0x000fe200078efcff */
[----:B------:R-:W-:Y:S06]  /*17d0*/  BRA `(.L_x_38) ;  /* 0x0000000000047947 */ /* 0x000fec0003800000 */
.L_x_36:
[----:B------:R-:W-:-:S07]  /*17e0*/  LEA R0, R6, R0, 0x17 ;  /* 0x0000000006007211 */ /* 0x000fce00078eb8ff */
.L_x_38:
[----:B------:R-:W-:Y:S05]  /*17f0*/  BSYNC.RECONVERGENT B2 ;  /* 0x0000000000027941 */ /* 0x000fea0003800200 */
.L_x_35:
[----:B------:R-:W-:Y:S05]  /*1800*/  BRA `(.L_x_39) ;  /* 0x0000000000207947 */ /* 0x000fea0003800000 */
.L_x_34:
[----:B------:R-:W-:-:S04]  /*1810*/  LOP3.LUT R0, R6, 0x80000000, R3, 0x48, !PT ;  /* 0x8000000006007812 */ /* 0x000fc800078e4803 */
[----:B------:R-:W-:Y:S01]  /*1820*/  LOP3.LUT R0, R0, 0x7f800000, RZ, 0xfc, !PT ;  /* 0x7f80000000007812 */ /* 0x000fe200078efcff */
[----:B------:R-:W-:Y:S06]  /*1830*/  BRA `(.L_x_39) ;  /* 0x0000000000147947 */ /* 0x000fec0003800000 */
.L_x_33:
[----:B------:R-:W-:Y:S01]  /*1840*/  LOP3.LUT R0, R6, 0x80000000, R3, 0x48, !PT ;  /* 0x8000000006007812 */ /* 0x000fe200078e4803 */
[----:B------:R-:W-:Y:S06]  /*1850*/  BRA `(.L_x_39) ;  /* 0x00000000000c7947 */ /* 0x000fec0003800000 */
.L_x_32:
[----:B------:R-:W0:Y:S01]  /*1860*/  MUFU.RSQ R0, -QNAN ;  /* 0xffc0000000007908 */ /* 0x000e220000001400 */
[----:B------:R-:W-:Y:S05]  /*1870*/  BRA `(.L_x_39) ;  /* 0x0000000000047947 */ /* 0x000fea0003800000 */
.L_x_31:
[----:B------:R-:W-:-:S07]  /*1880*/  FADD.FTZ R0, R3, R0 ;  /* 0x0000000003007221 */ /* 0x000fce0000010000 */
.L_x_39:
[----:B------:R-:W-:Y:S05]  /*1890*/  BSYNC.RECONVERGENT B1 ;  /* 0x0000000000017941 */ /* 0x000fea0003800200 */
.L_x_29:
[----:B------:R-:W-:-:S04]  /*18a0*/  HFMA2 R5, -RZ, RZ, 0, 0 ;  /* 0x00000000ff057431 */ /* 0x000fc800000001ff */
[----:B0-----:R-:W-:Y:S05]  /*18b0*/  RET.REL.NODEC R4 `(loss) ;  /* 0xffffffe404d07950 */ /* 0x001fea0003c3ffff */
.L_x_40:
        /* <DEDUP_REMOVED lines=12> */
.L_x_42:


//--------------------- .nv.shared.reserved.0     --------------------------
	.section	.nv.shared.reserved.0,"aw",@nobits
	.weak		__nv_reservedSMEM_offset_0_alias
	.size		__nv_reservedSMEM_offset_0_alias, 0, 64
	.other		__nv_reservedSMEM_offset_0_alias,@"STO_CUDA_RESERVED_SHARED STV_DEFAULT"
__nv_reservedSMEM_offset_0_alias:
	.zero		0
	.zero		64


//--------------------- .nv.constant0.loss_back   --------------------------
	.section	.nv.constant0.loss_back,"a",@progbits
	.sectionflags	@""
	.align	4
.nv.constant0.loss_back:
	.zero		928


//--------------------- .nv.constant0.loss        --------------------------
	.section	.nv.constant0.loss,"a",@progbits
	.sectionflags	@""
	.align	4
.nv.constant0.loss:
	.zero		928


//--------------------- SYMBOLS --------------------------

	.type		.nv.reservedSmem.offset0,@object
	.size		.nv.reservedSmem.offset0,0x4
